def attn_fwd(
    Q,
    K,
    V,
    Out,
    Lse,
    sm_scale,
    stride_qz,
    stride_qh,
    stride_qm,
    stride_qk,
    stride_kz,
    stride_kh,
    stride_kn,
    stride_kk,
    stride_vz,
    stride_vh,
    stride_vn,
    stride_vk,
    stride_oz,
    stride_oh,
    stride_om,
    stride_ok,
    seqlen_q,
    seqlen_k,
    BLOCK_M: tl.constexpr,
    BLOCK_N: tl.constexpr,
    HEAD_DIM: tl.constexpr,
    CAUSAL: tl.constexpr,
):
    start_m = tl.program_id(0)
    off_hz = tl.program_id(1)
    q_off = off_hz * stride_qh
    k_off = off_hz * stride_kh
    v_off = off_hz * stride_vh
    offs_m = start_m * BLOCK_M + tl.arange(0, BLOCK_M)
    offs_d = tl.arange(0, HEAD_DIM)
    offs_n = tl.arange(0, BLOCK_N)
    q_ptrs = Q + q_off + offs_m[:, None] * stride_qm + offs_d[None, :] * stride_qk
    k_ptrs = K + k_off + offs_d[:, None] * stride_kk + offs_n[None, :] * stride_kn
    v_ptrs = V + v_off + offs_n[:, None] * stride_vn + offs_d[None, :] * stride_vk
    m_i = tl.full([BLOCK_M], float("-inf"), dtype=tl.float32)
    l_i = tl.zeros([BLOCK_M], dtype=tl.float32) + 1.0
    acc = tl.zeros([BLOCK_M, HEAD_DIM], dtype=tl.float32)
    q = tl.load(q_ptrs)
    acc, l_i, m_i = _attn_fwd_inner(
        acc,
        l_i,
        m_i,
        q,
        k_ptrs,
        v_ptrs,
        sm_scale,
        stride_kn,
        stride_vn,
        start_m,
        seqlen_k,
        BLOCK_M,
        BLOCK_N,
        HEAD_DIM,
        CAUSAL,
    )
    acc = acc / l_i[:, None]
    lse = m_i + tl.math.log2(l_i) / 1.4426950408889634
    o_ptrs = (
        Out
        + off_hz * stride_oh
        + offs_m[:, None] * stride_om
        + offs_d[None, :] * stride_ok
    )
    tl.store(o_ptrs, acc.to(Out.dtype.element_ty))
    tl.store(Lse + off_hz * seqlen_q + offs_m, lse)

# config = {"BLOCK_M": 128, "BLOCK_N": 64, "HEAD_DIM": 128, "arch": "sm_90", "causal": false, "dtype": "bf16", "num_stages": 3, "num_warps": 4}
# arch = sm_90


// ===== COMPILED SASS (sm_90a) =====

	.target	sm_90a

	.elftype	@"ET_EXEC"


//--------------------- .note.nv.tkinfo           --------------------------
	.section	.note.nv.tkinfo,"",@"SHT_NOTE"
	.sectionflags	@"SHF_NOTE_NV_TKINFO"
	.tkinfo
        /*0018*/ 	.word	0x00000002
        /*0030*/ 	.string	""
        /*0030*/ 	.string	"ptxas"
        /*0030*/ 	.string	"Cuda compilation tools, release 13.0, V13.0.88"
        /*0030*/ 	.string	"Build cuda_13.0.r13.0/compiler.36424714_0"
        /*0030*/ 	.string	"-v  -suppress-debug-info  -lineinfo  -arch sm_90a "



//--------------------- .note.nv.cuinfo           --------------------------
	.section	.note.nv.cuinfo,"",@"SHT_NOTE"
	.sectionflags	@"SHF_NOTE_NV_CUINFO"
        /*0018*/ 	.short	0x0002
        /*001a*/ 	.short	0x005a
        /*001c*/ 	.short	0x0082
	.zero		2


//--------------------- .nv.info                  --------------------------
	.section	.nv.info,"",@"SHT_CUDA_INFO"
	.align	4


	//----- nvinfo : EIATTR_REGCOUNT
	.align		4
        /*0000*/ 	.byte	0x04, 0x2f
        /*0002*/ 	.short	(.L_2 - .L_1)
	.align		4
.L_1:
        /*0004*/ 	.word	index@(attn_fwd)
        /*0008*/ 	.word	0x000000ff


	//----- nvinfo : EIATTR_FRAME_SIZE
	.align		4
.L_2:
        /*000c*/ 	.byte	0x04, 0x11
        /*000e*/ 	.short	(.L_4 - .L_3)
	.align		4
.L_3:
        /*0010*/ 	.word	index@(attn_fwd)
        /*0014*/ 	.word	0x00000370


	//----- nvinfo : EIATTR_MIN_STACK_SIZE
	.align		4
.L_4:
        /*0018*/ 	.byte	0x04, 0x12
        /*001a*/ 	.short	(.L_6 - .L_5)
	.align		4
.L_5:
        /*001c*/ 	.word	index@(attn_fwd)
        /*0020*/ 	.word	0x00000370
.L_6:


//--------------------- .nv.compat                --------------------------
	.section	.nv.compat,"",@"SHT_CUDA_COMPAT_INFO"
	.align	4
        /*0000*/ 	.byte	0x02, 0x09, 0x01, 0x00, 0x02, 0x02, 0x04, 0x00, 0x02, 0x05, 0x05, 0x00, 0x03, 0x07, 0x01, 0x01
        /*0010*/ 	.byte	0x02, 0x03, 0x00, 0x00, 0x02, 0x06, 0x01, 0x00, 0x04, 0x0b, 0x08, 0x00, 0x00, 0x00, 0x00, 0x00
        /*0020*/ 	.byte	0x00, 0x00, 0x00, 0x00


//--------------------- .nv.info.attn_fwd         --------------------------
	.section	.nv.info.attn_fwd,"",@"SHT_CUDA_INFO"
	.sectionflags	@""
	.align	4


	//----- nvinfo : EIATTR_CUDA_API_VERSION
	.align		4
        /*0000*/ 	.byte	0x04, 0x37
        /*0002*/ 	.short	(.L_8 - .L_7)
.L_7:
        /*0004*/ 	.word	0x00000082


	//----- nvinfo : EIATTR_KPARAM_INFO
	.align		4
.L_8:
        /*0008*/ 	.byte	0x04, 0x17
        /*000a*/ 	.short	(.L_10 - .L_9)
.L_9:
        /*000c*/ 	.word	0x00000000
        /*0010*/ 	.short	0x0019
        /*0012*/ 	.short	0x0080
        /*0014*/ 	.byte	0x00, 0xf4, 0x21, 0x00


	//----- nvinfo : EIATTR_KPARAM_INFO
	.align		4
.L_10:
        /*0018*/ 	.byte	0x04, 0x17
        /*001a*/ 	.short	(.L_12 - .L_11)
.L_11:
        /*001c*/ 	.word	0x00000000
        /*0020*/ 	.short	0x0018
        /*0022*/ 	.short	0x0078
        /*0024*/ 	.byte	0x00, 0xf4, 0x21, 0x00


	//----- nvinfo : EIATTR_KPARAM_INFO
	.align		4
.L_12:
        /*0028*/ 	.byte	0x04, 0x17
        /*002a*/ 	.short	(.L_14 - .L_13)
.L_13:
        /*002c*/ 	.word	0x00000000
        /*0030*/ 	.short	0x0017
        /*0032*/ 	.short	0x0070
        /*0034*/ 	.byte	0x00, 0xf0, 0x11, 0x00


	//----- nvinfo : EIATTR_KPARAM_INFO
	.align		4
.L_14:
        /*0038*/ 	.byte	0x04, 0x17
        /*003a*/ 	.short	(.L_16 - .L_15)
.L_15:
        /*003c*/ 	.word	0x00000000
        /*0040*/ 	.short	0x0016
        /*0042*/ 	.short	0x006c
        /*0044*/ 	.byte	0x00, 0xf0, 0x11, 0x00


	//----- nvinfo : EIATTR_KPARAM_INFO
	.align		4
.L_16:
        /*0048*/ 	.byte	0x04, 0x17
        /*004a*/ 	.short	(.L_18 - .L_17)
.L_17:
        /*004c*/ 	.word	0x00000000
        /*0050*/ 	.short	0x0015
        /*0052*/ 	.short	0x0068
        /*0054*/ 	.byte	0x00, 0xf0, 0x11, 0x00


	//----- nvinfo : EIATTR_KPARAM_INFO
	.align		4
.L_18:
        /*0058*/ 	.byte	0x04, 0x17
        /*005a*/ 	.short	(.L_20 - .L_19)
.L_19:
        /*005c*/ 	.word	0x00000000
        /*0060*/ 	.short	0x0014
        /*0062*/ 	.short	0x0064
        /*0064*/ 	.byte	0x00, 0xf0, 0x11, 0x00


	//----- nvinfo : EIATTR_KPARAM_INFO
	.align		4
.L_20:
        /*0068*/ 	.byte	0x04, 0x17
        /*006a*/ 	.short	(.L_22 - .L_21)
.L_21:
        /*006c*/ 	.word	0x00000000
        /*0070*/ 	.short	0x0013
        /*0072*/ 	.short	0x0060
        /*0074*/ 	.byte	0x00, 0xf0, 0x11, 0x00


	//----- nvinfo : EIATTR_KPARAM_INFO
	.align		4
.L_22:
        /*0078*/ 	.byte	0x04, 0x17
        /*007a*/ 	.short	(.L_24 - .L_23)
.L_23:
        /*007c*/ 	.word	0x00000000
        /*0080*/ 	.short	0x0012
        /*0082*/ 	.short	0x005c
        /*0084*/ 	.byte	0x00, 0xf0, 0x11, 0x00


	//----- nvinfo : EIATTR_KPARAM_INFO
	.align		4
.L_24:
        /*0088*/ 	.byte	0x04, 0x17
        /*008a*/ 	.short	(.L_26 - .L_25)
.L_25:
        /*008c*/ 	.word	0x00000000
        /*0090*/ 	.short	0x0011
        /*0092*/ 	.short	0x0058
        /*0094*/ 	.byte	0x00, 0xf0, 0x11, 0x00


	//----- nvinfo : EIATTR_KPARAM_INFO
	.align		4
.L_26:
        /*0098*/ 	.byte	0x04, 0x17
        /*009a*/ 	.short	(.L_28 - .L_27)
.L_27:
        /*009c*/ 	.word	0x00000000
        /*00a0*/ 	.short	0x0010
        /*00a2*/ 	.short	0x0054
        /*00a4*/ 	.byte	0x00, 0xf0, 0x11, 0x00


	//----- nvinfo : EIATTR_KPARAM_INFO
	.align		4
.L_28:
        /*00a8*/ 	.byte	0x04, 0x17
        /*00aa*/ 	.short	(.L_30 - .L_29)
.L_29:
        /*00ac*/ 	.word	0x00000000
        /*00b0*/ 	.short	0x000f
        /*00b2*/ 	.short	0x0050
        /*00b4*/ 	.byte	0x00, 0xf0, 0x11, 0x00


	//----- nvinfo : EIATTR_KPARAM_INFO
	.align		4
.L_30:
        /*00b8*/ 	.byte	0x04, 0x17
        /*00ba*/ 	.short	(.L_32 - .L_31)
.L_31:
        /*00bc*/ 	.word	0x00000000
        /*00c0*/ 	.short	0x000e
        /*00c2*/ 	.short	0x004c
        /*00c4*/ 	.byte	0x00, 0xf0, 0x11, 0x00


	//----- nvinfo : EIATTR_KPARAM_INFO
	.align		4
.L_32:
        /*00c8*/ 	.byte	0x04, 0x17
        /*00ca*/ 	.short	(.L_34 - .L_33)
.L_33:
        /*00cc*/ 	.word	0x00000000
        /*00d0*/ 	.short	0x000d
        /*00d2*/ 	.short	0x0048
        /*00d4*/ 	.byte	0x00, 0xf0, 0x11, 0x00


	//----- nvinfo : EIATTR_KPARAM_INFO
	.align		4
.L_34:
        /*00d8*/ 	.byte	0x04, 0x17
        /*00da*/ 	.short	(.L_36 - .L_35)
.L_35:
        /*00dc*/ 	.word	0x00000000
        /*00e0*/ 	.short	0x000c
        /*00e2*/ 	.short	0x0044
        /*00e4*/ 	.byte	0x00, 0xf0, 0x11, 0x00


	//----- nvinfo : EIATTR_KPARAM_INFO
	.align		4
.L_36:
        /*00e8*/ 	.byte	0x04, 0x17
        /*00ea*/ 	.short	(.L_38 - .L_37)
.L_37:
        /*00ec*/ 	.word	0x00000000
        /*00f0*/ 	.short	0x000b
        /*00f2*/ 	.short	0x0040
        /*00f4*/ 	.byte	0x00, 0xf0, 0x11, 0x00


	//----- nvinfo : EIATTR_KPARAM_INFO
	.align		4
.L_38:
        /*00f8*/ 	.byte	0x04, 0x17
        /*00fa*/ 	.short	(.L_40 - .L_39)
.L_39:
        /*00fc*/ 	.word	0x00000000
        /*0100*/ 	.short	0x000a
        /*0102*/ 	.short	0x003c
        /*0104*/ 	.byte	0x00, 0xf0, 0x11, 0x00


	//----- nvinfo : EIATTR_KPARAM_INFO
	.align		4
.L_40:
        /*0108*/ 	.byte	0x04, 0x17
        /*010a*/ 	.short	(.L_42 - .L_41)
.L_41:
        /*010c*/ 	.word	0x00000000
        /*0110*/ 	.short	0x0009
        /*0112*/ 	.short	0x0038
        /*0114*/ 	.byte	0x00, 0xf0, 0x11, 0x00


	//----- nvinfo : EIATTR_KPARAM_INFO
	.align		4
.L_42:
        /*0118*/ 	.byte	0x04, 0x17
        /*011a*/ 	.short	(.L_44 - .L_43)
.L_43:
        /*011c*/ 	.word	0x00000000
        /*0120*/ 	.short	0x0008
        /*0122*/ 	.short	0x0034
        /*0124*/ 	.byte	0x00, 0xf0, 0x11, 0x00


	//----- nvinfo : EIATTR_KPARAM_INFO
	.align		4
.L_44:
        /*0128*/ 	.byte	0x04, 0x17
        /*012a*/ 	.short	(.L_46 - .L_45)
.L_45:
        /*012c*/ 	.word	0x00000000
        /*0130*/ 	.short	0x0007
        /*0132*/ 	.short	0x0030
        /*0134*/ 	.byte	0x00, 0xf0, 0x11, 0x00


	//----- nvinfo : EIATTR_KPARAM_INFO
	.align		4
.L_46:
        /*0138*/ 	.byte	0x04, 0x17
        /*013a*/ 	.short	(.L_48 - .L_47)
.L_47:
        /*013c*/ 	.word	0x00000000
        /*0140*/ 	.short	0x0006
        /*0142*/ 	.short	0x002c
        /*0144*/ 	.byte	0x00, 0xf0, 0x11, 0x00


	//----- nvinfo : EIATTR_KPARAM_INFO
	.align		4
.L_48:
        /*0148*/ 	.byte	0x04, 0x17
        /*014a*/ 	.short	(.L_50 - .L_49)
.L_49:
        /*014c*/ 	.word	0x00000000
        /*0150*/ 	.short	0x0005
        /*0152*/ 	.short	0x0028
        /*0154*/ 	.byte	0x00, 0xf0, 0x11, 0x00


	//----- nvinfo : EIATTR_KPARAM_INFO
	.align		4
.L_50:
        /*0158*/ 	.byte	0x04, 0x17
        /*015a*/ 	.short	(.L_52 - .L_51)
.L_51:
        /*015c*/ 	.word	0x00000000
        /*0160*/ 	.short	0x0004
        /*0162*/ 	.short	0x0020
        /*0164*/ 	.byte	0x00, 0xf4, 0x21, 0x00


	//----- nvinfo : EIATTR_KPARAM_INFO
	.align		4
.L_52:
        /*0168*/ 	.byte	0x04, 0x17
        /*016a*/ 	.short	(.L_54 - .L_53)
.L_53:
        /*016c*/ 	.word	0x00000000
        /*0170*/ 	.short	0x0003
        /*0172*/ 	.short	0x0018
        /*0174*/ 	.byte	0x00, 0xf4, 0x21, 0x00


	//----- nvinfo : EIATTR_KPARAM_INFO
	.align		4
.L_54:
        /*0178*/ 	.byte	0x04, 0x17
        /*017a*/ 	.short	(.L_56 - .L_55)
.L_55:
        /*017c*/ 	.word	0x00000000
        /*0180*/ 	.short	0x0002
        /*0182*/ 	.short	0x0010
        /*0184*/ 	.byte	0x00, 0xf4, 0x21, 0x00


	//----- nvinfo : EIATTR_KPARAM_INFO
	.align		4
.L_56:
        /*0188*/ 	.byte	0x04, 0x17
        /*018a*/ 	.short	(.L_58 - .L_57)
.L_57:
        /*018c*/ 	.word	0x00000000
        /*0190*/ 	.short	0x0001
        /*0192*/ 	.short	0x0008
        /*0194*/ 	.byte	0x00, 0xf4, 0x21, 0x00


	//----- nvinfo : EIATTR_KPARAM_INFO
	.align		4
.L_58:
        /*0198*/ 	.byte	0x04, 0x17
        /*019a*/ 	.short	(.L_60 - .L_59)
.L_59:
        /*019c*/ 	.word	0x00000000
        /*01a0*/ 	.short	0x0000
        /*01a2*/ 	.short	0x0000
        /*01a4*/ 	.byte	0x00, 0xf4, 0x21, 0x00


	//----- nvinfo : EIATTR_SPARSE_MMA_MASK
	.align		4
.L_60:
        /*01a8*/ 	.byte	0x03, 0x50
        /*01aa*/ 	.short	0x0000


	//----- nvinfo : EIATTR_MAXREG_COUNT
	.align		4
        /*01ac*/ 	.byte	0x03, 0x1b
        /*01ae*/ 	.short	0x00ff


	//----- nvinfo : EIATTR_NUM_BARRIERS
	.align		4
        /*01b0*/ 	.byte	0x02, 0x4c
        /*01b2*/ 	.byte	0x01
	.zero		1


	//----- nvinfo : EIATTR_ANNOTATIONS
	.align		4
        /*01b4*/ 	.byte	0x04, 0x55
        /*01b6*/ 	.short	(.L_62 - .L_61)


	//   ....[0]....
.L_61:
        /*01b8*/ 	.word	0x00000001
        /*01bc*/ 	.byte	0xf0, 0x2c, 0x00, 0x00, 0x01, 0x00, 0x00, 0x00, 0x00, 0x2d, 0x00, 0x00, 0x01, 0x00, 0x00, 0x00
        /* <DEDUP_REMOVED lines=161> */
        /*0bdc*/ 	.byte	0x50, 0xaf, 0x00, 0x00


	//----- nvinfo : EIATTR_MERCURY_ISA_VERSION
	.align		4
.L_62:
        /*0be0*/ 	.byte	0x03, 0x5f
        /*0be2*/ 	.short	0x0101


	//----- nvinfo : EIATTR_COOP_GROUP_MASK_REGIDS
	.align		4
        /*0be4*/ 	.byte	0x04, 0x29
        /*0be6*/ 	.short	(.L_64 - .L_63)


	//   ....[0]....
.L_63:
        /*0be8*/ 	.word	0xffffffff


	//   ....[1]....
        /*0bec*/ 	.word	0xffffffff


	//   ....[2]....
        /*0bf0*/ 	.word	0xffffffff


	//   ....[3]....
        /*0bf4*/ 	.word	0xffffffff


	//   ....[4]....
        /*0bf8*/ 	.word	0xffffffff


	//   ....[5]....
        /*0bfc*/ 	.word	0xffffffff


	//   ....[6]....
        /*0c00*/ 	.word	0xffffffff


	//   ....[7]....
        /*0c04*/ 	.word	0xffffffff


	//   ....[8]....
        /*0c08*/ 	.word	0xffffffff


	//   ....[9]....
        /*0c0c*/ 	.word	0xffffffff


	//   ....[10]....
        /*0c10*/ 	.word	0xffffffff


	//   ....[11]....
        /*0c14*/ 	.word	0xffffffff


	//   ....[12]....
        /*0c18*/ 	.word	0xffffffff


	//   ....[13]....
        /*0c1c*/ 	.word	0xffffffff


	//   ....[14]....
        /*0c20*/ 	.word	0xffffffff


	//   ....[15]....
        /*0c24*/ 	.word	0xffffffff


	//----- nvinfo : EIATTR_COOP_GROUP_INSTR_OFFSETS
	.align		4
.L_64:
        /*0c28*/ 	.byte	0x04, 0x28
        /*0c2a*/ 	.short	(.L_66 - .L_65)


	//   ....[0]....
.L_65:
        /*0c2c*/ 	.word	0x00008230


	//   ....[1]....
        /*0c30*/ 	.word	0x000082d0


	//   ....[2]....
        /*0c34*/ 	.word	0x00008620


	//   ....[3]....
        /*0c38*/ 	.word	0x000086c0


	//   ....[4]....
        /*0c3c*/ 	.word	0x000088f0


	//   ....[5]....
        /*0c40*/ 	.word	0x00008990


	//   ....[6]....
        /*0c44*/ 	.word	0x00008c20


	//   ....[7]....
        /*0c48*/ 	.word	0x00008c40


	//   ....[8]....
        /*0c4c*/ 	.word	0x0000abb0


	//   ....[9]....
        /*0c50*/ 	.word	0x0000ac50


	//   ....[10]....
        /*0c54*/ 	.word	0x0000ac60


	//   ....[11]....
        /*0c58*/ 	.word	0x0000ac70


	//   ....[12]....
        /*0c5c*/ 	.word	0x0000ac90


	//   ....[13]....
        /*0c60*/ 	.word	0x0000ace0


	//   ....[14]....
        /*0c64*/ 	.word	0x0000acf0


	//   ....[15]....
        /*0c68*/ 	.word	0x0000ad00


	//----- nvinfo : EIATTR_EXIT_INSTR_OFFSETS
	.align		4
.L_66:
        /*0c6c*/ 	.byte	0x04, 0x1c
        /*0c6e*/ 	.short	(.L_68 - .L_67)


	//   ....[0]....
.L_67:
        /*0c70*/ 	.word	0x00010ee0


	//----- nvinfo : EIATTR_REQNTID
	.align		4
.L_68:
        /*0c74*/ 	.byte	0x04, 0x10
        /*0c76*/ 	.short	(.L_70 - .L_69)
.L_69:
        /*0c78*/ 	.word	0x00000080
        /*0c7c*/ 	.word	0x00000001
        /*0c80*/ 	.word	0x00000001


	//----- nvinfo : EIATTR_CBANK_PARAM_SIZE
	.align		4
.L_70:
        /*0c84*/ 	.byte	0x03, 0x19
        /*0c86*/ 	.short	0x0088


	//----- nvinfo : EIATTR_PARAM_CBANK
	.align		4
        /*0c88*/ 	.byte	0x04, 0x0a
        /*0c8a*/ 	.short	(.L_72 - .L_71)
	.align		4
.L_71:
        /*0c8c*/ 	.word	index@(.nv.constant0.attn_fwd)
        /*0c90*/ 	.short	0x0210
        /*0c92*/ 	.short	0x0088


	//----- nvinfo : EIATTR_SW_WAR
	.align		4
.L_72:
        /*0c94*/ 	.byte	0x04, 0x36
        /*0c96*/ 	.short	(.L_74 - .L_73)
.L_73:
        /*0c98*/ 	.word	0x00000008
.L_74:


//--------------------- .nv.callgraph             --------------------------
	.section	.nv.callgraph,"",@"SHT_CUDA_CALLGRAPH"
	.align	4
	.sectionentsize	8
	.align		4
        /*0000*/ 	.word	0x00000000
	.align		4
        /*0004*/ 	.word	0xffffffff
	.align		4
        /*0008*/ 	.word	0x00000000
	.align		4
        /*000c*/ 	.word	0xfffffffe
	.align		4
        /*0010*/ 	.word	0x00000000
	.align		4
        /*0014*/ 	.word	0xfffffffd
	.align		4
        /*0018*/ 	.word	0x00000000
	.align		4
        /*001c*/ 	.word	0xfffffffc


//--------------------- .nv.constant4             --------------------------
	.section	.nv.constant4,"a",@progbits
	.align	8
	.align		8
.nv.constant4:
        /*0000*/ 	.dword	_$_str


//--------------------- .text.attn_fwd            --------------------------
	.section	.text.attn_fwd,"ax",@progbits
	.align	128
        .global         attn_fwd
        .type           attn_fwd,@function
        .size           attn_fwd,(.L_x_3 - attn_fwd)
        .other          attn_fwd,@"STO_CUDA_ENTRY STV_DEFAULT"
attn_fwd:
.text.attn_fwd:
[----:B------:R-:W0:Y:S01]  /*0000*/  LDC R1, c[0x0][0x28] ;  /* 0x00000a00ff017b82 */ /* 0x000e220000000800 */
[----:B------:R-:W1:Y:S07]  /*0010*/  S2R R2, SR_TID.X ;  /* 0x0000000000027919 */ /* 0x000e6e0000002100 */
[----:B------:R-:W2:Y:S01]  /*0020*/  S2UR UR61, SR_CTAID.Y ;  /* 0x00000000003d79c3 */ /* 0x000ea20000002600 */
[----:B------:R-:W-:Y:S01]  /*0030*/  ULDC.64 UR4, c[0x0][0x240] ;  /* 0x0000900000047ab9 */ /* 0x000fe20000000a00 */
[----:B0-----:R-:W-:Y:S01]  /*0040*/  IADD3 R1, R1, -0x370, RZ ;  /* 0xfffffc9001017810 */ /* 0x001fe20007ffe0ff */
[----:B------:R-:W0:Y:S05]  /*0050*/  S2R R3, SR_CTAID.X ;  /* 0x0000000000037919 */ /* 0x000e2a0000002500 */
[----:B------:R-:W3:Y:S08]  /*0060*/  LDC.64 R6, c[0x0][0x210] ;  /* 0x00008400ff067b82 */ /* 0x000ef00000000a00 */
[----:B------:R-:W4:Y:S01]  /*0070*/  LDC R17, c[0x0][0x248] ;  /* 0x00009200ff117b82 */ /* 0x000f220000000800 */
[----:B--2---:R-:W-:-:S07]  /*0080*/  UIMAD UR4, UR61, UR4, URZ ;  /* 0x000000043d0472a4 */ /* 0x004fce000f8e023f */
[----:B------:R-:W2:Y:S01]  /*0090*/  LDC R250, c[0x0][0x280] ;  /* 0x0000a000fffa7b82 */ /* 0x000ea20000000800 */
[----:B------:R-:W-:Y:S01]  /*00a0*/  USHF.L.U32 UR6, UR4, 0x1, URZ ;  /* 0x0000000104067899 */ /* 0x000fe2000800063f */
[----:B-1----:R-:W-:-:S04]  /*00b0*/  LOP3.LUT R0, R2, 0x7f, RZ, 0xc0, !PT ;  /* 0x0000007f02007812 */ /* 0x002fc800078ec0ff */
[----:B0-----:R-:W-:-:S05]  /*00c0*/  LEA R4, R3, R0, 0x7 ;  /* 0x0000000003047211 */ /* 0x001fca00078e38ff */
[----:B------:R-:W-:Y:S01]  /*00d0*/  IMAD R3, R4, UR5, RZ ;  /* 0x0000000504037c24 */ /* 0x000fe2000f8e02ff */
[----:B------:R-:W-:Y:S01]  /*00e0*/  UIMAD.WIDE UR4, UR4, 0x2, URZ ;  /* 0x00000002040478a5 */ /* 0x000fe2000f8e023f */
[----:B----4-:R-:W-:Y:S02]  /*00f0*/  SHF.L.U32 R5, R17, 0x4, RZ ;  /* 0x0000000411057819 */ /* 0x010fe400000006ff */
[C---:B------:R-:W-:Y:S01]  /*0100*/  IMAD.HI R4, R3.reuse, 0x2, RZ ;  /* 0x0000000203047827 */ /* 0x040fe200078e02ff */
[----:B------:R-:W-:Y:S02]  /*0110*/  SHF.L.U32 R241, R3, 0x1, RZ ;  /* 0x0000000103f17819 */ /* 0x000fe400000006ff */
[----:B------:R-:W-:Y:S02]  /*0120*/  SHF.L.U32 R3, R17, 0x3, RZ ;  /* 0x0000000311037819 */ /* 0x000fe400000006ff */
[----:B---3--:R-:W-:Y:S01]  /*0130*/  IADD3 R240, P0, P1, R241, UR6, R6 ;  /* 0x00000006f1f07c10 */ /* 0x008fe2000f91e006 */
[----:B------:R-:W-:-:S02]  /*0140*/  IMAD.SHL.U32 R13, R17, 0x40, RZ ;  /* 0x00000040110d7824 */ /* 0x000fc400078e00ff */
[C---:B------:R-:W-:Y:S01]  /*0150*/  IMAD R19, R17.reuse, 0x14, RZ ;  /* 0x0000001411137824 */ /* 0x040fe200078e02ff */
[----:B------:R-:W-:Y:S01]  /*0160*/  IADD3.X R241, R4, UR5, R7, P0, P1 ;  /* 0x0000000504f17c10 */ /* 0x000fe200087e2407 */
[C---:B------:R-:W-:Y:S01]  /*0170*/  IMAD R15, R17.reuse, 0xa, RZ ;  /* 0x0000000a110f7824 */ /* 0x040fe200078e02ff */
[CC--:B------:R-:W-:Y:S01]  /*0180*/  LEA R4, P1, R17.reuse, R240.reuse, 0x5 ;  /* 0x000000f011047211 */ /* 0x0c0fe200078228ff */
[C---:B------:R-:W-:Y:S01]  /*0190*/  IMAD R247, R17.reuse, 0x90, RZ ;  /* 0x0000009011f77824 */ /* 0x040fe200078e02ff */
[CC--:B------:R-:W-:Y:S01]  /*01a0*/  LEA R6, P0, R17.reuse, R240.reuse, 0x4 ;  /* 0x000000f011067211 */ /* 0x0c0fe200078020ff */
[----:B------:R-:W-:Y:S01]  /*01b0*/  IMAD R21, R17, 0x50, RZ ;  /* 0x0000005011157824 */ /* 0x000fe200078e02ff */
[-C--:B------:R-:W-:Y:S01]  /*01c0*/  LEA.HI.X.SX32 R5, R5, R241.reuse, 0x1, P1 ;  /* 0x000000f105057211 */ /* 0x080fe200008f0eff */
[----:B------:R-:W-:Y:S01]  /*01d0*/  ULDC.64 UR6, c[0x0][0x208] ;  /* 0x0000820000067ab9 */ /* 0x000fe20000000a00 */
[----:B------:R-:W-:Y:S02]  /*01e0*/  LEA R12, P1, R17, R240, 0x7 ;  /* 0x000000f0110c7211 */ /* 0x000fe400078238ff */
[----:B------:R-:W-:-:S02]  /*01f0*/  LEA.HI.X.SX32 R7, R3, R241, 0x1, P0 ;  /* 0x000000f103077211 */ /* 0x000fc400000f0eff */
[C---:B------:R-:W-:Y:S01]  /*0200*/  SHF.L.U32 R11, R17.reuse, 0x5, RZ ;  /* 0x00000005110b7819 */ /* 0x040fe200000006ff */
[C---:B------:R-:W-:Y:S01]  /*0210*/  IMAD R235, R17.reuse, 0xc0, RZ ;  /* 0x000000c011eb7824 */ /* 0x040fe200078e02ff */
[CC--:B------:R-:W-:Y:S01]  /*0220*/  LEA R10, P0, R17.reuse, R240.reuse, 0x6 ;  /* 0x000000f0110a7211 */ /* 0x0c0fe200078030ff */
[----:B------:R-:W-:Y:S01]  /*0230*/  IMAD R205, R17, 0x48, RZ ;  /* 0x0000004811cd7824 */ /* 0x000fe200078e02ff */
[-C--:B------:R-:W-:Y:S01]  /*0240*/  LEA.HI.X.SX32 R13, R13, R241.reuse, 0x1, P1 ;  /* 0x000000f10d0d7211 */ /* 0x080fe200008f0eff */
[----:B------:R-:W3:Y:S01]  /*0250*/  LDG.E.U16 R7, desc[UR6][R6.64] ;  /* 0x0000000606077981 */ /* 0x000ee2000c1e1500 */
[-C--:B------:R-:W-:Y:S02]  /*0260*/  IADD3 R242, P1, R19, R240.reuse, RZ ;  /* 0x000000f013f27210 */ /* 0x080fe40007f3e0ff */
[-C--:B------:R-:W-:Y:S01]  /*0270*/  LEA.HI.X.SX32 R11, R11, R241.reuse, 0x1, P0 ;  /* 0x000000f10b0b7211 */ /* 0x080fe200000f0eff */
[----:B------:R-:W-:Y:S01]  /*0280*/  IMAD R23, R17, 0xa0, RZ ;  /* 0x000000a011177824 */ /* 0x000fe200078e02ff */
[-C--:B------:R-:W-:Y:S01]  /*0290*/  IADD3 R8, P0, R15, R240.reuse, RZ ;  /* 0x000000f00f087210 */ /* 0x080fe20007f1e0ff */
[----:B------:R-:W-:Y:S01]  /*02a0*/  IMAD R197, R17, 0x60, RZ ;  /* 0x0000006011c57824 */ /* 0x000fe200078e02ff */
[-C--:B------:R-:W-:Y:S01]  /*02b0*/  LEA.HI.X.SX32 R243, R15, R241.reuse, 0x1, P1 ;  /* 0x000000f10ff37211 */ /* 0x080fe200008f0eff */
[----:B------:R-:W-:Y:S01]  /*02c0*/  IMAD R15, R17, 0x28, RZ ;  /* 0x00000028110f7824 */ /* 0x000fe200078e02ff */
[-C--:B------:R-:W-:Y:S01]  /*02d0*/  IADD3 R246, P2, R247, R240.reuse, RZ ;  /* 0x000000f0f7f67210 */ /* 0x080fe20007f5e0ff */
[----:B------:R0:W4:Y:S01]  /*02e0*/  LDG.E.U16 R6, desc[UR6][R12.64] ;  /* 0x000000060c067981 */ /* 0x000122000c1e1500 */
[----:B------:R-:W-:Y:S01]  /*02f0*/  IMAD R219, R17, 0x70, RZ ;  /* 0x0000007011db7824 */ /* 0x000fe200078e02ff */
[-C--:B------:R-:W-:Y:S01]  /*0300*/  IADD3 R234, P6, R235, R240.reuse, RZ ;  /* 0x000000f0ebea7210 */ /* 0x080fe20007fde0ff */
[----:B------:R-:W-:Y:S01]  /*0310*/  IMAD R9, R17, 0x5, RZ ;  /* 0x0000000511097824 */ /* 0x000fe200078e02ff */
[-C--:B------:R-:W-:Y:S01]  /*0320*/  LEA.HI.X.SX32 R247, R205, R241.reuse, 0x1, P2 ;  /* 0x000000f1cdf77211 */ /* 0x080fe200010f0eff */
[----:B------:R-:W-:Y:S01]  /*0330*/  IMAD R237, R17, 0xf0, RZ ;  /* 0x000000f011ed7824 */ /* 0x000fe200078e02ff */
[----:B------:R-:W5:Y:S01]  /*0340*/  LDG.E.U16 R5, desc[UR6][R4.64] ;  /* 0x0000000604057981 */ /* 0x000f62000c1e1500 */
[-C--:B0-----:R-:W-:Y:S01]  /*0350*/  IADD3 R12, P1, R21, R240.reuse, RZ ;  /* 0x000000f0150c7210 */ /* 0x081fe20007f3e0ff */
[----:B------:R-:W-:Y:S01]  /*0360*/  IMAD R131, R17, 0x30, RZ ;  /* 0x0000003011837824 */ /* 0x000fe200078e02ff */
[-C--:B------:R-:W-:Y:S01]  /*0370*/  IADD3 R14, P2, R23, R240.reuse, RZ ;  /* 0x000000f0170e7210 */ /* 0x080fe20007f5e0ff */
[----:B------:R-:W-:Y:S01]  /*0380*/  IMAD R201, R17, 0x38, RZ ;  /* 0x0000003811c97824 */ /* 0x000fe200078e02ff */
[-C--:B------:R-:W-:Y:S01]  /*0390*/  LEA.HI.X.SX32 R13, R15, R241.reuse, 0x1, P1 ;  /* 0x000000f10f0d7211 */ /* 0x080fe200008f0eff */
[----:B------:R-:W-:Y:S01]  /*03a0*/  IMAD R231, R17, 0xe0, RZ ;  /* 0x000000e011e77824 */ /* 0x000fe200078e02ff */
[-C--:B------:R-:W-:Y:S01]  /*03b0*/  IADD3 R236, P1, R197, R240.reuse, RZ ;  /* 0x000000f0c5ec7210 */ /* 0x080fe20007f3e0ff */
[----:B------:R-:W-:Y:S01]  /*03c0*/  IMAD R229, R17, 0xc2, RZ ;  /* 0x000000c211e57824 */ /* 0x000fe200078e02ff */
[----:B------:R-:W-:Y:S01]  /*03d0*/  LEA.HI.X.SX32 R235, R197, R241, 0x1, P6 ;  /* 0x000000f1c5eb7211 */ /* 0x000fe200030f0eff */
[----:B------:R0:W2:Y:S01]  /*03e0*/  LDG.E.U16 R4, desc[UR6][R10.64] ;  /* 0x000000060a047981 */ /* 0x0000a2000c1e1500 */
[----:B------:R-:W-:-:S02]  /*03f0*/  IADD3 R130, P6, R219, R240, RZ ;  /* 0x000000f0db827210 */ /* 0x000fc40007fde0ff */
[-C--:B------:R-:W-:Y:S01]  /*0400*/  LEA.HI.X.SX32 R9, R9, R241.reuse, 0x1, P0 ;  /* 0x000000f109097211 */ /* 0x080fe200000f0eff */
[----:B------:R-:W-:Y:S01]  /*0410*/  IMAD R233, R17, 0xd0, RZ ;  /* 0x000000d011e97824 */ /* 0x000fe200078e02ff */
[-C--:B------:R-:W-:Y:S01]  /*0420*/  IADD3 R228, P3, R237, R240.reuse, RZ ;  /* 0x000000f0ede47210 */ /* 0x080fe20007f7e0ff */
[----:B------:R-:W-:Y:S01]  /*0430*/  IMAD R25, R17, 0xb0, RZ ;  /* 0x000000b011197824 */ /* 0x000fe200078e02ff */
[-C--:B------:R-:W-:Y:S01]  /*0440*/  IADD3 R238, P4, R131, R240.reuse, RZ ;  /* 0x000000f083ee7210 */ /* 0x080fe20007f9e0ff */
[----:B------:R-:W-:Y:S01]  /*0450*/  IMAD R213, R17, 0x61, RZ ;  /* 0x0000006111d57824 */ /* 0x000fe200078e02ff */
[-C--:B------:R-:W-:Y:S01]  /*0460*/  LEA.HI.X.SX32 R237, R131, R241.reuse, 0x1, P1 ;  /* 0x000000f183ed7211 */ /* 0x080fe200008f0eff */
[----:B------:R-:W-:Y:S01]  /*0470*/  IMAD R189, R17, 0x12, RZ ;  /* 0x0000001211bd7824 */ /* 0x000fe200078e02ff */
[-C--:B0-----:R-:W-:Y:S01]  /*0480*/  IADD3 R10, P0, R15, R240.reuse, RZ ;  /* 0x000000f00f0a7210 */ /* 0x081fe20007f1e0ff */
[----:B------:R-:W-:Y:S01]  /*0490*/  IMAD R215, R17, 0x68, RZ ;  /* 0x0000006811d77824 */ /* 0x000fe200078e02ff */
[-C--:B------:R-:W-:Y:S01]  /*04a0*/  LEA.HI.X.SX32 R15, R21, R241.reuse, 0x1, P2 ;  /* 0x000000f1150f7211 */ /* 0x080fe200010f0eff */
[----:B------:R-:W-:Y:S01]  /*04b0*/  IMAD R216, R17, 0xd2, RZ ;  /* 0x000000d211d87824 */ /* 0x000fe200078e02ff */
[-C--:B------:R-:W-:Y:S01]  /*04c0*/  IADD3 R230, P2, R231, R240.reuse, RZ ;  /* 0x000000f0e7e67210 */ /* 0x080fe20007f5e0ff */
        /* <DEDUP_REMOVED lines=17> */
[-C--:B------:R-:W-:Y:S01]  /*05e0*/  IADD3 R196, P1, R201, R240.reuse, RZ ;  /* 0x000000f0c9c47210 */ /* 0x080fe20007f3e0ff */
[----:B------:R-:W-:Y:S01]  /*05f0*/  IMAD R221, R17, 0xb2, RZ ;  /* 0x000000b211dd7824 */ /* 0x000fe200078e02ff */
[-C--:B------:R-:W-:Y:S01]  /*0600*/  LEA.HI.X.SX32 R233, R215, R241.reuse, 0x1, P5 ;  /* 0x000000f1d7e97211 */ /* 0x080fe200028f0eff */
[C---:B------:R-:W-:Y:S01]  /*0610*/  IMAD R217, R17.reuse, 0x69, RZ ;  /* 0x0000006911d97824 */ /* 0x040fe200078e02ff */
[-C--:B------:R-:W-:Y:S01]  /*0620*/  IADD3 R216, P2, R216, R240.reuse, RZ ;  /* 0x000000f0d8d87210 */ /* 0x080fe20007f5e0ff */
[----:B------:R-:W-:Y:S01]  /*0630*/  IMAD R209, R17, 0x51, RZ ;  /* 0x0000005111d17824 */ /* 0x000fe200078e02ff */
[-C--:B------:R-:W-:Y:S01]  /*0640*/  LEA.HI.X.SX32 R19, R153, R241.reuse, 0x1, P0 ;  /* 0x000000f199137211 */ /* 0x080fe200000f0eff */
[C---:B------:R-:W-:Y:S01]  /*0650*/  IMAD R175, R17.reuse, 0x22, RZ ;  /* 0x0000002211af7824 */ /* 0x040fe200078e02ff */
[-C--:B------:R-:W-:Y:S01]  /*0660*/  LEA.HI.X.SX32 R239, R70, R241.reuse, 0x1, P4 ;  /* 0x000000f146ef7211 */ /* 0x080fe200020f0eff */
[----:B------:R-:W-:Y:S01]  /*0670*/  IMAD R207, R17, 0x49, RZ ;  /* 0x0000004911cf7824 */ /* 0x000fe200078e02ff */
[-C--:B------:R-:W-:Y:S01]  /*0680*/  IADD3 R222, P5, R223, R240.reuse, RZ ;  /* 0x000000f0dfde7210 */ /* 0x080fe20007fbe0ff */
[----:B------:R-:W-:Y:S01]  /*0690*/  IMAD R20, R17, 0x71, RZ ;  /* 0x0000007111147824 */ /* 0x000fe200078e02ff */
[-C--:B------:R-:W-:Y:S01]  /*06a0*/  IADD3 R224, P4, R225, R240.reuse, RZ ;  /* 0x000000f0e1e07210 */ /* 0x080fe20007f9e0ff */
[C---:B------:R-:W-:Y:S01]  /*06b0*/  IMAD R193, R17.reuse, 0x21, RZ ;  /* 0x0000002111c17824 */ /* 0x040fe200078e02ff */
[-C--:B------:R-:W-:Y:S01]  /*06c0*/  LEA.HI.X.SX32 R229, R122, R241.reuse, 0x1, P3 ;  /* 0x000000f17ae57211 */ /* 0x080fe200018f0eff */
[----:B------:R-:W-:Y:S01]  /*06d0*/  IMAD R211, R17, 0x59, RZ ;  /* 0x0000005911d37824 */ /* 0x000fe200078e02ff */
[-C--:B------:R-:W-:Y:S01]  /*06e0*/  LEA.HI.X.SX32 R213, R101, R241.reuse, 0x1, P6 ;  /* 0x000000f165d57211 */ /* 0x080fe200030f0eff */
[----:B------:R-:W-:Y:S01]  /*06f0*/  IMAD R135, R17, 0x32, RZ ;  /* 0x0000003211877824 */ /* 0x000fe200078e02ff */
[-C--:B------:R-:W-:Y:S01]  /*0700*/  LEA.HI.X.SX32 R197, R115, R241.reuse, 0x1, P1 ;  /* 0x000000f173c57211 */ /* 0x080fe200008f0eff */
[C---:B------:R-:W-:Y:S01]  /*0710*/  IMAD R177, R17.reuse, 0x72, RZ ;  /* 0x0000007211b17824 */ /* 0x040fe200078e02ff */
[-C--:B------:R-:W-:Y:S01]  /*0720*/  IADD3 R214, P3, R214, R240.reuse, RZ ;  /* 0x000000f0d6d67210 */ /* 0x080fe20007f7e0ff */
[----:B------:R-:W-:Y:S01]  /*0730*/  IMAD R167, R17, 0x11, RZ ;  /* 0x0000001111a77824 */ /* 0x000fe200078e02ff */
[-C--:B------:R-:W-:Y:S01]  /*0740*/  IADD3 R206, P6, R187, R240.reuse, RZ ;  /* 0x000000f0bbce7210 */ /* 0x080fe20007fde0ff */
[----:B------:R-:W4:Y:S01]  /*0750*/  LDG.E.U16 R242, desc[UR6][R242.64] ;  /* 0x00000006f2f27981 */ /* 0x000f22000c1e1500 */
[----:B------:R-:W-:Y:S01]  /*0760*/  IADD3 R220, P1, R221, R240, RZ ;  /* 0x000000f0dddc7210 */ /* 0x000fe20007f3e0ff */
[----:B------:R-:W-:Y:S01]  /*0770*/  IMAD R183, R17, 0x52, RZ ;  /* 0x0000005211b77824 */ /* 0x000fe200078e02ff */
[-C--:B------:R-:W-:Y:S01]  /*0780*/  LEA.HI.X.SX32 R217, R217, R241.reuse, 0x1, P2 ;  /* 0x000000f1d9d97211 */ /* 0x080fe200010f0eff */
[----:B------:R0:W4:Y:S01]  /*0790*/  LDG.E.U16 R244, desc[UR6][R14.64] ;  /* 0x000000060ef47981 */ /* 0x000122000c1e1500 */
[----:B------:R-:W-:-:S02]  /*07a0*/  LEA.HI.X.SX32 R223, R209, R241, 0x1, P5 ;  /* 0x000000f1d1df7211 */ /* 0x000fc400028f0eff */
[-C--:B------:R-:W-:Y:S01]  /*07b0*/  IADD3 R210, P2, R175, R240.reuse, RZ ;  /* 0x000000f0afd27210 */ /* 0x080fe20007f5e0ff */
[----:B------:R-:W-:Y:S01]  /*07c0*/  IMAD R227, R17, 0x82, RZ ;  /* 0x0000008211e37824 */ /* 0x000fe200078e02ff */
[-C--:B------:R-:W-:Y:S01]  /*07d0*/  LEA.HI.X.SX32 R225, R207, R241.reuse, 0x1, P4 ;  /* 0x000000f1cfe17211 */ /* 0x080fe200020f0eff */
[----:B------:R1:W4:Y:S01]  /*07e0*/  LDG.E.U16 R243, desc[UR6][R18.64] ;  /* 0x0000000612f37981 */ /* 0x000322000c1e1500 */
[-C--:B------:R-:W-:Y:S01]  /*07f0*/  IADD3 R190, P5, R215, R240.reuse, RZ ;  /* 0x000000f0d7be7210 */ /* 0x080fe20007fbe0ff */
[C---:B------:R-:W-:Y:S01]  /*0800*/  IMAD R191, R17.reuse, 0x19, RZ ;  /* 0x0000001911bf7824 */ /* 0x040fe200078e02ff */
[-C--:B------:R-:W-:Y:S01]  /*0810*/  LEA.HI.X.SX32 R215, R20, R241.reuse, 0x1, P3 ;  /* 0x000000f114d77211 */ /* 0x080fe200018f0eff */
[----:B------:R-:W-:Y:S01]  /*0820*/  IMAD R179, R17, 0x62, RZ ;  /* 0x0000006211b37824 */ /* 0x000fe200078e02ff */
[-C--:B------:R-:W-:Y:S01]  /*0830*/  LEA.HI.X.SX32 R207, R193, R241.reuse, 0x1, P6 ;  /* 0x000000f1c1cf7211 */ /* 0x080fe200030f0eff */
[----:B0-----:R-:W-:Y:S01]  /*0840*/  IMAD R14, R17, 0x24, RZ ;  /* 0x00000024110e7824 */ /* 0x001fe200078e02ff */
[-C--:B------:R-:W-:Y:S01]  /*0850*/  LEA.HI.X.SX32 R221, R211, R241.reuse, 0x1, P1 ;  /* 0x000000f1d3dd7211 */ /* 0x080fe200008f0eff */
[----:B------:R-:W-:Y:S01]  /*0860*/  IMAD R195, R17, 0x29, RZ ;  /* 0x0000002911c37824 */ /* 0x000fe200078e02ff */
[-C--:B------:R-:W-:Y:S01]  /*0870*/  IADD3 R208, P3, R135, R240.reuse, RZ ;  /* 0x000000f087d07210 */ /* 0x080fe20007f7e0ff */
[----:B-1----:R-:W-:Y:S01]  /*0880*/  IMAD R18, R17, 0x39, RZ ;  /* 0x0000003911127824 */ /* 0x002fe200078e02ff */
[-C--:B------:R-:W-:Y:S01]  /*0890*/  IADD3 R166, P6, R177, R240.reuse, RZ ;  /* 0x000000f0b1a67210 */ /* 0x080fe20007fde0ff */
[----:B------:R-:W-:Y:S01]  /*08a0*/  IMAD R203, R17, 0x41, RZ ;  /* 0x0000004111cb7824 */ /* 0x000fe200078e02ff */
[-C--:B------:R-:W-:Y:S01]  /*08b0*/  LEA.HI.X.SX32 R211, R167, R241.reuse, 0x1, P2 ;  /* 0x000000f1a7d37211 */ /* 0x080fe200010f0eff */
[----:B------:R-:W-:Y:S01]  /*08c0*/  IMAD R199, R17, 0x31, RZ ;  /* 0x0000003111c77824 */ /* 0x000fe200078e02ff */
[-C--:B------:R-:W-:Y:S01]  /*08d0*/  IADD3 R204, P2, R183, R240.reuse, RZ ;  /* 0x000000f0b7cc7210 */ /* 0x080fe20007f5e0ff */
[C---:B------:R-:W-:Y:S01]  /*08e0*/  IMAD R188, R17.reuse, 0x84, RZ ;  /* 0x0000008411bc7824 */ /* 0x040fe200078e02ff */
[C---:B------:R-:W-:Y:S01]  /*08f0*/  SHF.L.U32 R127, R17.reuse, 0x1, RZ ;  /* 0x00000001117f7819 */ /* 0x040fe200000006ff */
[----:B------:R-:W-:Y:S01]  /*0900*/  IMAD R16, R17, 0x34, RZ ;  /* 0x0000003411107824 */ /* 0x000fe200078e02ff */
[-C--:B------:R-:W-:Y:S01]  /*0910*/  IADD3 R226, P0, R227, R240.reuse, RZ ;  /* 0x000000f0e3e27210 */ /* 0x080fe20007f1e0ff */
[----:B------:R-:W-:Y:S01]  /*0920*/  IMAD R186, R17, 0x94, RZ ;  /* 0x0000009411ba7824 */ /* 0x000fe200078e02ff */
[-C--:B------:R-:W-:Y:S01]  /*0930*/  LEA.HI.X.SX32 R209, R191, R241.reuse, 0x1, P3 ;  /* 0x000000f1bfd17211 */ /* 0x080fe200018f0eff */
[----:B------:R-:W-:Y:S01]  /*0940*/  IMAD R184, R17, 0xa4, RZ ;  /* 0x000000a411b87824 */ /* 0x000fe200078e02ff */
[----:B------:R-:W-:Y:S01]  /*0950*/  LEA.HI.X.SX32 R167, R18, R241, 0x1, P6 ;  /* 0x000000f112a77211 */ /* 0x000fe200030f0eff */
[----:B------:R0:W4:Y:S01]  /*0960*/  LDG.E.U16 R245, desc[UR6][R12.64] ;  /* 0x000000060cf57981 */ /* 0x000122000c1e1500 */
[----:B------:R-:W-:-:S02]  /*0970*/  IADD3 R192, P4, R205, R240, RZ ;  /* 0x000000f0cdc07210 */ /* 0x000fc40007f9e0ff */
[-C--:B------:R-:W-:Y:S01]  /*0980*/  IADD3 R202, P3, R179, R240.reuse, RZ ;  /* 0x000000f0b3ca7210 */ /* 0x080fe20007f7e0ff */
[C---:B------:R-:W-:Y:S01]  /*0990*/  IMAD R182, R17.reuse, 0xb4, RZ ;  /* 0x000000b411b67824 */ /* 0x040fe200078e02ff */
[-C--:B------:R-:W-:Y:S01]  /*09a0*/  IADD3 R194, P6, R14, R240.reuse, RZ ;  /* 0x000000f00ec27210 */ /* 0x080fe20007fde0ff */
[----:B------:R-:W-:Y:S01]  /*09b0*/  IMAD R96, R17, 0x4a, RZ ;  /* 0x0000004a11607824 */ /* 0x000fe200078e02ff */
[-C--:B------:R-:W-:Y:S01]  /*09c0*/  LEA.HI.X.SX32 R205, R195, R241.reuse, 0x1, P2 ;  /* 0x000000f1c3cd7211 */ /* 0x080fe200010f0eff */
[----:B------:R-:W-:Y:S01]  /*09d0*/  IMAD R180, R17, 0xc4, RZ ;  /* 0x000000c411b47824 */ /* 0x000fe200078e02ff */
[-C--:B------:R-:W-:Y:S01]  /*09e0*/  IADD3 R200, P2, R127, R240.reuse, RZ ;  /* 0x000000f07fc87210 */ /* 0x080fe20007f5e0ff */
[----:B0-----:R-:W-:Y:S01]  /*09f0*/  IMAD R12, R17, 0x1a, RZ ;  /* 0x0000001a110c7824 */ /* 0x001fe200078e02ff */
[-C--:B------:R-:W-:Y:S01]  /*0a00*/  LEA.HI.X.SX32 R227, R203, R241.reuse, 0x1, P0 ;  /* 0x000000f1cbe37211 */ /* 0x080fe200000f0eff */
[C---:B------:R-:W-:Y:S01]  /*0a10*/  IMAD R185, R17.reuse, 0x86, RZ ;  /* 0x0000008611b97824 */ /* 0x040fe200078e02ff */
[-C--:B------:R-:W-:Y:S01]  /*0a20*/  IADD3 R188, P1, R188, R240.reuse, RZ ;  /* 0x000000f0bcbc7210 */ /* 0x080fe20007f3e0ff */
[----:B------:R-:W-:Y:S01]  /*0a30*/  IMAD R94, R17, 0x5a, RZ ;  /* 0x0000005a115e7824 */ /* 0x000fe200078e02ff */
[-C--:B------:R-:W-:Y:S01]  /*0a40*/  LEA.HI.X.SX32 R203, R199, R241.reuse, 0x1, P3 ;  /* 0x000000f1c7cb7211 */ /* 0x080fe200018f0eff */
[----:B------:R-:W-:Y:S01]  /*0a50*/  IMAD R178, R17, 0xd4, RZ ;  /* 0x000000d411b27824 */ /* 0x000fe200078e02ff */
[-C--:B------:R-:W-:Y:S01]  /*0a60*/  LEA.HI.X.SX32 R195, R189, R241.reuse, 0x1, P6 ;  /* 0x000000f1bdc37211 */ /* 0x080fe200030f0eff */
[C---:B------:R-:W-:Y:S01]  /*0a70*/  IMAD R181, R17.reuse, 0xa6, RZ ;  /* 0x000000a611b57824 */ /* 0x040fe200078e02ff */
[-C--:B------:R-:W-:Y:S01]  /*0a80*/  IADD3 R186, P3, R186, R240.reuse, RZ ;  /* 0x000000f0baba7210 */ /* 0x080fe20007f7e0ff */
[C---:B------:R-:W-:Y:S01]  /*0a90*/  IMAD R119, R17.reuse, 0x44, RZ ;  /* 0x0000004411777824 */ /* 0x040fe200078e02ff */
[-C--:B------:R-:W-:Y:S01]  /*0aa0*/  IADD3 R100, P6, R16, R240.reuse, RZ ;  /* 0x000000f010647210 */ /* 0x080fe20007fde0ff */
[C---:B------:R-:W-:Y:S01]  /*0ab0*/  IMAD R198, R17.reuse, 0xf2, RZ ;  /* 0x000000f211c67824 */ /* 0x040fe200078e02ff */
[CC--:B------:R-:W-:Y:S01]  /*0ac0*/  LEA.HI.X.SX32 R201, R17.reuse, R241.reuse, 0x1, P2 ;  /* 0x000000f111c97211 */ /* 0x0c0fe200010f0eff */
[C---:B------:R-:W-:Y:S01]  /*0ad0*/  IMAD R109, R17.reuse, 0x6a, RZ ;  /* 0x0000006a116d7824 */ /* 0x040fe200078e02ff */
[-C--:B------:R-:W-:Y:S01]  /*0ae0*/  IADD3 R184, P2, R184, R240.reuse, RZ ;  /* 0x000000f0b8b87210 */ /* 0x080fe20007f5e0ff */
[C---:B------:R-:W-:Y:S01]  /*0af0*/  IMAD R99, R17.reuse, 0x2a, RZ ;  /* 0x0000002a11637824 */ /* 0x040fe200078e02ff */
[-C--:B------:R-:W-:Y:S01]  /*0b00*/  LEA.HI.X.SX32 R193, R14, R241.reuse, 0x1, P4 ;  /* 0x000000f10ec17211 */ /* 0x080fe200020f0eff */
[C---:B------:R-:W-:Y:S01]  /*0b10*/  IMAD R24, R17.reuse, 0x79, RZ ;  /* 0x0000007911187824 */ /* 0x040fe200078e02ff */
[-C--:B------:R-:W-:Y:S01]  /*0b20*/  IADD3 R182, P4, R182, R240.reuse, RZ ;  /* 0x000000f0b6b67210 */ /* 0x080fe20007f9e0ff */
[----:B------:R-:W-:Y:S01]  /*0b30*/  IMAD R111, R17, 0x64, RZ ;  /* 0x00000064116f7824 */ /* 0x000fe200078e02ff */
[-C--:B------:R-:W-:Y:S01]  /*0b40*/  LEA.HI.X.SX32 R189, R187, R241.reuse, 0x1, P1 ;  /* 0x000000f1bbbd7211 */ /* 0x080fe200008f0eff */
[C---:B------:R-:W-:Y:S01]  /*0b50*/  IMAD R173, R17.reuse, 0x15, RZ ;  /* 0x0000001511ad7824 */ /* 0x040fe200078e02ff */
[-C--:B------:R-:W-:Y:S01]  /*0b60*/  LEA.HI.X.SX32 R101, R12, R241.reuse, 0x1, P6 ;  /* 0x000000f10c657211 */ /* 0x080fe200030f0eff */
[C---:B------:R-:W-:Y:S01]  /*0b70*/  IMAD R107, R17.reuse, 0x74, RZ ;  /* 0x00000074116b7824 */ /* 0x040fe200078e02ff */
[-C--:B------:R-:W-:Y:S01]  /*0b80*/  LEA.HI.X.SX32 R187, R96, R241.reuse, 0x1, P3 ;  /* 0x000000f160bb7211 */ /* 0x080fe200018f0eff */
[C---:B------:R-:W-:Y:S01]  /*0b90*/  IMAD R129, R17.reuse, 0xd, RZ ;  /* 0x0000000d11817824 */ /* 0x040fe200078e02ff */
[-C--:B------:R-:W-:Y:S01]  /*0ba0*/  IADD3 R180, P6, R180, R240.reuse, RZ ;  /* 0x000000f0b4b47210 */ /* 0x080fe20007fde0ff */
[----:B------:R-:W-:Y:S01]  /*0bb0*/  IMAD R171, R17, 0xc6, RZ ;  /* 0x000000c611ab7824 */ /* 0x000fe200078e02ff */
        /* <DEDUP_REMOVED lines=13> */
[----:B------:R-:W-:Y:S01]  /*0c90*/  IMAD R155, R17, 0x6b, RZ ;  /* 0x0000006b119b7824 */ /* 0x000fe200078e02ff */
[-C--:B------:R-:W-:Y:S01]  /*0ca0*/  IADD3 R174, P6, R119, R240.reuse, RZ ;  /* 0x000000f077ae7210 */ /* 0x080fe20007fde0ff */
[C---:B------:R-:W-:Y:S01]  /*0cb0*/  IMAD R90, R17.reuse, 0x7a, RZ ;  /* 0x0000007a115a7824 */ /* 0x040fe200078e02ff */
        /* <DEDUP_REMOVED lines=8> */
[----:B------:R-:W-:Y:S01]  /*0d40*/  LEA.HI.X.SX32 R199, R24, R241, 0x1, P0 ;  /* 0x000000f118c77211 */ /* 0x000fe200000f0eff */
[----:B------:R-:W4:Y:S01]  /*0d50*/  LDG.E.U16 R8, desc[UR6][R8.64] ;  /* 0x0000000608087981 */ /* 0x000f22000c1e1500 */
[----:B------:R-:W-:-:S02]  /*0d60*/  IADD3 R134, P6, R111, R240, RZ ;  /* 0x000000f06f867210 */ /* 0x000fc40007fde0ff */
[-C--:B------:R-:W-:Y:S01]  /*0d70*/  IADD3 R128, P0, R12, R240.reuse, RZ ;  /* 0x000000f00c807210 */ /* 0x080fe20007f1e0ff */
[----:B------:R-:W-:Y:S01]  /*0d80*/  IMAD R113, R17, 0x54, RZ ;  /* 0x0000005411717824 */ /* 0x000fe200078e02ff */
[-C--:B------:R-:W-:Y:S01]  /*0d90*/  LEA.HI.X.SX32 R173, R173, R241.reuse, 0x1, P5 ;  /* 0x000000f1adad7211 */ /* 0x080fe200028f0eff */
[----:B------:R-:W-:Y:S01]  /*0da0*/  IMAD R165, R17, 0x43, RZ ;  /* 0x0000004311a57824 */ /* 0x000fe200078e02ff */
[-C--:B------:R-:W-:Y:S01]  /*0db0*/  IADD3 R170, P5, R107, R240.reuse, RZ ;  /* 0x000000f06baa7210 */ /* 0x080fe20007fbe0ff */
[----:B------:R-:W-:Y:S01]  /*0dc0*/  IMAD R161, R17, 0x53, RZ ;  /* 0x0000005311a17824 */ /* 0x000fe200078e02ff */
[-C--:B------:R-:W-:Y:S01]  /*0dd0*/  LEA.HI.X.SX32 R135, R135, R241.reuse, 0x1, P6 ;  /* 0x000000f187877211 */ /* 0x080fe200030f0eff */
[----:B------:R0:W4:Y:S01]  /*0de0*/  LDG.E.U16 R9, desc[UR6][R10.64] ;  /* 0x000000060a097981 */ /* 0x000122000c1e1500 */
[-C--:B------:R-:W-:Y:S02]  /*0df0*/  LEA.HI.X.SX32 R129, R129, R241.reuse, 0x1, P0 ;  /* 0x000000f181817211 */ /* 0x080fe400000f0eff */
[-C--:B------:R-:W-:Y:S01]  /*0e00*/  IADD3 R156, P6, R171, R240.reuse, RZ ;  /* 0x000000f0ab9c7210 */ /* 0x080fe20007fde0ff */
[C---:B------:R-:W-:Y:S01]  /*0e10*/  IMAD R149, R17.reuse, 0xb, RZ ;  /* 0x0000000b11957824 */ /* 0x040fe200078e02ff */
[CC--:B------:R-:W-:Y:S01]  /*0e20*/  LEA R126, P0, R17.reuse, R240.reuse, 0x2 ;  /* 0x000000f0117e7211 */ /* 0x0c0fe200078010ff */
[C---:B------:R-:W-:Y:S01]  /*0e30*/  IMAD R136, R17.reuse, 0xf6, RZ ;  /* 0x000000f611887824 */ /* 0x040fe200078e02ff */
[-C--:B------:R-:W-:Y:S01]  /*0e40*/  LEA.HI.X.SX32 R171, R68, R241.reuse, 0x1, P5 ;  /* 0x000000f144ab7211 */ /* 0x080fe200028f0eff */
[----:B------:R-:W-:Y:S01]  /*0e50*/  IMAD R47, R17, 0x46, RZ ;  /* 0x00000046112f7824 */ /* 0x000fe200078e02ff */
[-C--:B------:R-:W-:Y:S01]  /*0e60*/  IADD3 R154, P5, R169, R240.reuse, RZ ;  /* 0x000000f0a99a7210 */ /* 0x080fe20007fbe0ff */
[C---:B------:R-:W-:Y:S01]  /*0e70*/  IMAD R117, R17.reuse, 0x26, RZ ;  /* 0x0000002611757824 */ /* 0x040fe200078e02ff */
[-C--:B------:R-:W-:Y:S01]  /*0e80*/  IADD3 R168, P1, R168, R240.reuse, RZ ;  /* 0x000000f0a8a87210 */ /* 0x080fe20007f3e0ff */
[----:B0-----:R-:W-:Y:S01]  /*0e90*/  IMAD R10, R17, 0x73, RZ ;  /* 0x00000073110a7824 */ /* 0x001fe200078e02ff */
[-C--:B------:R-:W-:Y:S01]  /*0ea0*/  LEA.HI.X.SX32 R157, R157, R241.reuse, 0x1, P6 ;  /* 0x000000f19d9d7211 */ /* 0x080fe200030f0eff */
        /* <DEDUP_REMOVED lines=41> */
[----:B------:R-:W-:Y:S01]  /*1140*/  LEA.HI.X.SX32 R99, R99, R241, 0x1, P0 ;  /* 0x000000f163637211 */ /* 0x000fe200000f0eff */
[----:B------:R-:W-:Y:S01]  /*1150*/  IMAD R63, R17, 0x4c, RZ ;  /* 0x0000004c113f7824 */ /* 0x000fe200078e02ff */
[-C--:B------:R-:W-:Y:S01]  /*1160*/  IADD3 R104, P6, R11, R240.reuse, RZ ;  /* 0x000000f00b687210 */ /* 0x080fe20007fde0ff */
[C---:B------:R-:W-:Y:S01]  /*1170*/  IMAD R112, R17.reuse, 0xb8, RZ ;  /* 0x000000b811707824 */ /* 0x040fe200078e02ff */
[-C--:B------:R-:W-:Y:S01]  /*1180*/  IADD3 R162, P2, R162, R240.reuse, RZ ;  /* 0x000000f0a2a27210 */ /* 0x080fe20007f5e0ff */
[----:B------:R-:W-:Y:S01]  /*1190*/  IMAD R58, R17, 0xd8, RZ ;  /* 0x000000d8113a7824 */ /* 0x000fe200078e02ff */
[----:B------:R-:W-:-:S02]  /*11a0*/  IADD3 R158, P0, R158, R240, RZ ;  /* 0x000000f09e9e7210 */ /* 0x000fc40007f1e0ff */
[C---:B------:R-:W-:Y:S01]  /*11b0*/  SHF.L.U32 R121, R17.reuse, 0x2, RZ ;  /* 0x0000000211797819 */ /* 0x040fe200000006ff */
[----:B------:R-:W-:Y:S01]  /*11c0*/  IMAD R108, R17, 0xe8, RZ ;  /* 0x000000e8116c7824 */ /* 0x000fe200078e02ff */
[-C--:B------:R-:W-:Y:S01]  /*11d0*/  LEA.HI.X.SX32 R137, R137, R241.reuse, 0x1, P3 ;  /* 0x000000f189897211 */ /* 0x080fe200018f0eff */
        /* <DEDUP_REMOVED lines=14> */
[----:B------:R-:W-:Y:S01]  /*12c0*/  IMAD R34, R17, 0x7c, RZ ;  /* 0x0000007c11227824 */ /* 0x000fe200078e02ff */
[-C--:B------:R-:W-:Y:S01]  /*12d0*/  LEA.HI.X.SX32 R159, R159, R241.reuse, 0x1, P0 ;  /* 0x000000f19f9f7211 */ /* 0x080fe200000f0eff */
[----:B------:R-:W-:Y:S01]  /*12e0*/  IMAD R37, R17, 0x1e, RZ ;  /* 0x0000001e11257824 */ /* 0x000fe200078e02ff */
[-C--:B------:R-:W-:Y:S01]  /*12f0*/  IADD3 R132, P6, R71, R240.reuse, RZ ;  /* 0x000000f047847210 */ /* 0x080fe20007fde0ff */
[C---:B------:R-:W-:Y:S01]  /*1300*/  IMAD R103, R17.reuse, 0x7, RZ ;  /* 0x0000000711677824 */ /* 0x040fe200078e02ff */
[-C--:B------:R-:W-:Y:S01]  /*1310*/  IADD3 R70, P2, R70, R240.reuse, RZ ;  /* 0x000000f046467210 */ /* 0x080fe20007f5e0ff */
[C---:B------:R-:W-:Y:S01]  /*1320*/  IMAD R64, R17.reuse, 0x8a, RZ ;  /* 0x0000008a11407824 */ /* 0x040fe200078e02ff */
[-C--:B------:R-:W-:Y:S01]  /*1330*/  IADD3 R122, P0, R122, R240.reuse, RZ ;  /* 0x000000f07a7a7210 */ /* 0x080fe20007f1e0ff */
[----:B------:R-:W-:Y:S01]  /*1340*/  IMAD R95, R17, 0x2d, RZ ;  /* 0x0000002d115f7824 */ /* 0x000fe200078e02ff */
[-C--:B------:R-:W-:Y:S01]  /*1350*/  LEA.HI.X.SX32 R125, R125, R241.reuse, 0x1, P3 ;  /* 0x000000f17d7d7211 */ /* 0x080fe200018f0eff */
[----:B------:R-:W-:Y:S01]  /*1360*/  IMAD R87, R17, 0x4d, RZ ;  /* 0x0000004d11577824 */ /* 0x000fe200078e02ff */
[-C--:B------:R-:W-:Y:S01]  /*1370*/  LEA.HI.X.SX32 R139, R139, R241.reuse, 0x1, P5 ;  /* 0x000000f18b8b7211 */ /* 0x080fe200028f0eff */
[C---:B------:R-:W-:Y:S01]  /*1380*/  IMAD R89, R17.reuse, 0xf, RZ ;  /* 0x0000000f11597824 */ /* 0x040fe200078e02ff */
[CC--:B------:R-:W-:Y:S01]  /*1390*/  LEA R120, P3, R17.reuse, R240.reuse, 0x3 ;  /* 0x000000f011787211 */ /* 0x0c0fe200078618ff */
[----:B------:R-:W-:Y:S01]  /*13a0*/  IMAD R83, R17, 0x2e, RZ ;  /* 0x0000002e11537824 */ /* 0x000fe200078e02ff */
[-C--:B------:R-:W-:Y:S01]  /*13b0*/  LEA.HI.X.SX32 R141, R141, R241.reuse, 0x1, P1 ;  /* 0x000000f18d8d7211 */ /* 0x080fe200008f0eff */
[C---:B------:R-:W-:Y:S01]  /*13c0*/  IMAD R91, R17.reuse, 0x3d, RZ ;  /* 0x0000003d115b7824 */ /* 0x040fe200078e02ff */
[-C--:B------:R-:W-:Y:S01]  /*13d0*/  IADD3 R62, P5, R62, R240.reuse, RZ ;  /* 0x000000f03e3e7210 */ /* 0x080fe20007fbe0ff */
[----:B------:R-:W-:Y:S01]  /*13e0*/  IMAD R22, R17, 0xba, RZ ;  /* 0x000000ba11167824 */ /* 0x000fe200078e02ff */
[-C--:B------:R-:W-:Y:S01]  /*13f0*/  LEA.HI.X.SX32 R67, R67, R241.reuse, 0x1, P4 ;  /* 0x000000f143437211 */ /* 0x080fe200020f0eff */
[C---:B------:R-:W-:Y:S01]  /*1400*/  IMAD R65, R17.reuse, 0x45, RZ ;  /* 0x0000004511417824 */ /* 0x040fe200078e02ff */
        /* <DEDUP_REMOVED lines=31> */
[C---:B------:R-:W-:Y:S01]  /*1600*/  IMAD R51, R17.reuse, 0x7d, RZ ;  /* 0x0000007d11337824 */ /* 0x040fe200078e02ff */
        /* <DEDUP_REMOVED lines=22> */
[----:B------:R-:W-:Y:S01]  /*1770*/  IMAD R33, R17, 0x7f, RZ ;  /* 0x0000007f11217824 */ /* 0x000fe200078e02ff */
[-C--:B------:R-:W-:Y:S01]  /*1780*/  LEA.HI.X.SX32 R93, R93, R241.reuse, 0x1, P3 ;  /* 0x000000f15d5d7211 */ /* 0x080fe200018f0eff */
[----:B------:R1:W3:Y:S01]  /*1790*/  LDG.E.U16 R3, desc[UR6][R240.64] ;  /* 0x00000006f0037981 */ /* 0x0002e2000c1e1500 */
[-C--:B------:R-:W-:Y:S02]  /*17a0*/  LEA.HI.X.SX32 R107, R34, R241.reuse, 0x1, P0 ;  /* 0x000000f1226b7211 */ /* 0x080fe400000f0eff */
[-C--:B------:R-:W-:Y:S01]  /*17b0*/  IADD3 R88, P3, R37, R240.reuse, RZ ;  /* 0x000000f025587210 */ /* 0x080fe20007f7e0ff */
[C---:B------:R-:W-:Y:S01]  /*17c0*/  IMAD R49, R17.reuse, 0xec, RZ ;  /* 0x000000ec11317824 */ /* 0x040fe200078e02ff */
[-C--:B------:R-:W-:Y:S01]  /*17d0*/  IADD3 R90, P0, R90, R240.reuse, RZ ;  /* 0x000000f05a5a7210 */ /* 0x080fe20007f1e0ff */
[----:B------:R-:W-:Y:S01]  /*17e0*/  IMAD R45, R17, 0xfc, RZ ;  /* 0x000000fc112d7824 */ /* 0x000fe200078e02ff */
[----:B------:R-:W-:Y:S01]  /*17f0*/  LEA.HI.X.SX32 R103, R103, R241, 0x1, P1 ;  /* 0x000000f167677211 */ /* 0x000fe200008f0eff */
[----:B------:R-:W4:Y:S01]  /*1800*/  LDG.E.U16 R238, desc[UR6][R238.64] ;  /* 0x00000006eeee7981 */ /* 0x000f22000c1e1500 */
[----:B------:R-:W-:-:S02]  /*1810*/  IADD3 R64, P1, R64, R240, RZ ;  /* 0x000000f040407210 */ /* 0x000fc40007f3e0ff */
[-C--:B------:R-:W-:Y:S01]  /*1820*/  LEA.HI.X.SX32 R95, R95, R241.reuse, 0x1, P6 ;  /* 0x000000f15f5f7211 */ /* 0x080fe200030f0eff */
[----:B------:R-:W4:Y:S01]  /*1830*/  LDG.E.U16 R236, desc[UR6][R236.64] ;  /* 0x00000006ecec7981 */ /* 0x000f22000c1e1500 */
[-C--:B------:R-:W-:Y:S02]  /*1840*/  LEA.HI.X.SX32 R87, R87, R241.reuse, 0x1, P2 ;  /* 0x000000f157577211 */ /* 0x080fe400010f0eff */
[-C--:B------:R-:W-:Y:S01]  /*1850*/  LEA.HI.X.SX32 R111, R111, R241.reuse, 0x1, P4 ;  /* 0x000000f16f6f7211 */ /* 0x080fe200020f0eff */
[----:B------:R-:W4:Y:S01]  /*1860*/  LDG.E.U16 R234, desc[UR6][R234.64] ;  /* 0x00000006eaea7981 */ /* 0x000f22000c1e1500 */
[-C--:B------:R-:W-:Y:S02]  /*1870*/  IADD3 R82, P6, R82, R240.reuse, RZ ;  /* 0x000000f052527210 */ /* 0x080fe40007fde0ff */
[----:B------:R-:W-:Y:S01]  /*1880*/  LEA.HI.X.SX32 R89, R89, R241, 0x1, P3 ;  /* 0x000000f159597211 */ /* 0x000fe200018f0eff */
[----:B------:R-:W4:Y:S01]  /*1890*/  LDG.E.U16 R232, desc[UR6][R232.64] ;  /* 0x00000006e8e87981 */ /* 0x000f22000c1e1500 */
[----:B------:R-:W-:-:S02]  /*18a0*/  IADD3 R60, P2, R83, R240, RZ ;  /* 0x000000f0533c7210 */ /* 0x000fc40007f5e0ff */
[-C--:B------:R-:W-:Y:S01]  /*18b0*/  IADD3 R96, P4, R96, R240.reuse, RZ ;  /* 0x000000f060607210 */ /* 0x080fe20007f9e0ff */
[----:B------:R-:W4:Y:S01]  /*18c0*/  LDG.E.U16 R130, desc[UR6][R130.64] ;  /* 0x0000000682827981 */ /* 0x000f22000c1e1500 */
[-C--:B------:R-:W-:Y:S02]  /*18d0*/  LEA.HI.X.SX32 R91, R91, R241.reuse, 0x1, P0 ;  /* 0x000000f15b5b7211 */ /* 0x080fe400000f0eff */
[-C--:B------:R-:W-:Y:S01]  /*18e0*/  IADD3 R22, P3, R22, R240.reuse, RZ ;  /* 0x000000f016167210 */ /* 0x080fe20007f7e0ff */
[----:B------:R-:W4:Y:S01]  /*18f0*/  LDG.E.U16 R230, desc[UR6][R230.64] ;  /* 0x00000006e6e67981 */ /* 0x000f22000c1e1500 */
[-C--:B------:R-:W-:Y:S02]  /*1900*/  IADD3 R34, P0, R34, R240.reuse, RZ ;  /* 0x000000f022227210 */ /* 0x080fe40007f1e0ff */
        /* <DEDUP_REMOVED lines=9> */
[----:B------:R-:W-:Y:S01]  /*19a0*/  IADD3 R78, P2, R78, R240, RZ ;  /* 0x000000f04e4e7210 */ /* 0x000fe20007f5e0ff */
[----:B------:R-:W4:Y:S01]  /*19b0*/  LDG.E.U16 R222, desc[UR6][R222.64] ;  /* 0x00000006dede7981 */ /* 0x000f22000c1e1500 */
[----:B------:R-:W-:-:S02]  /*19c0*/  LEA.HI.X.SX32 R23, R23, R241, 0x1, P3 ;  /* 0x000000f117177211 */ /* 0x000fc400018f0eff */
[-C--:B------:R-:W-:Y:S01]  /*19d0*/  IADD3 R84, P4, R84, R240.reuse, RZ ;  /* 0x000000f054547210 */ /* 0x080fe20007f9e0ff */
[----:B------:R-:W4:Y:S01]  /*19e0*/  LDG.E.U16 R220, desc[UR6][R220.64] ;  /* 0x00000006dcdc7981 */ /* 0x000f22000c1e1500 */
[-C--:B------:R-:W-:Y:S02]  /*19f0*/  LEA.HI.X.SX32 R35, R35, R241.reuse, 0x1, P0 ;  /* 0x000000f123237211 */ /* 0x080fe400000f0eff */
[-C--:B------:R-:W-:Y:S01]  /*1a00*/  IADD3 R52, P3, R81, R240.reuse, RZ ;  /* 0x000000f051347210 */ /* 0x080fe20007f7e0ff */
[----:B------:R-:W4:Y:S01]  /*1a10*/  LDG.E.U16 R218, desc[UR6][R218.64] ;  /* 0x00000006dada7981 */ /* 0x000f22000c1e1500 */
[-C--:B------:R-:W-:Y:S02]  /*1a20*/  LEA.HI.X.SX32 R39, R39, R241.reuse, 0x1, P5 ;  /* 0x000000f127277211 */ /* 0x080fe400028f0eff */
[-C--:B------:R-:W-:Y:S01]  /*1a30*/  IADD3 R76, P0, R251, R240.reuse, RZ ;  /* 0x000000f0fb4c7210 */ /* 0x080fe20007f1e0ff */
[----:B0-----:R-:W-:Y:S01]  /*1a40*/  IMAD R247, R17, 0x9c, RZ ;  /* 0x0000009c11f77824 */ /* 0x001fe200078e02ff */
[----:B------:R-:W-:Y:S01]  /*1a50*/  LEA.HI.X.SX32 R81, R77, R241, 0x1, P1 ;  /* 0x000000f14d517211 */ /* 0x000fe200008f0eff */
[----:B------:R-:W4:Y:S01]  /*1a60*/  LDG.E.U16 R216, desc[UR6][R216.64] ;  /* 0x00000006d8d87981 */ /* 0x000f22000c1e1500 */
[----:B------:R-:W-:-:S02]  /*1a70*/  IADD3 R36, P5, R36, R240, RZ ;  /* 0x000000f024247210 */ /* 0x000fc40007fbe0ff */
[-C--:B------:R-:W-:Y:S01]  /*1a80*/  IADD3 R28, P1, R79, R240.reuse, RZ ;  /* 0x000000f04f1c7210 */ /* 0x080fe20007f3e0ff */
        /* <DEDUP_REMOVED lines=8> */
[-C--:B------:R-:W-:Y:S01]  /*1b10*/  LEA.HI.X.SX32 R37, R37, R241.reuse, 0x1, P5 ;  /* 0x000000f125257211 */ /* 0x080fe200028f0eff */
[----:B------:R-:W4:Y:S01]  /*1b20*/  LDG.E.U16 R208, desc[UR6][R208.64] ;  /* 0x00000006d0d07981 */ /* 0x000f22000c1e1500 */
[-C--:B------:R-:W-:Y:S02]  /*1b30*/  IADD3 R26, P0, R53, R240.reuse, RZ ;  /* 0x000000f0351a7210 */ /* 0x080fe40007f1e0ff */
[-C--:B------:R-:W-:Y:S01]  /*1b40*/  IADD3 R32, P5, R32, R240.reuse, RZ ;  /* 0x000000f020207210 */ /* 0x080fe20007fbe0ff */
[----:B------:R-:W4:Y:S01]  /*1b50*/  LDG.E.U16 R206, desc[UR6][R206.64] ;  /* 0x00000006cece7981 */ /* 0x000f22000c1e1500 */
[-C--:B------:R-:W-:Y:S02]  /*1b60*/  LEA.HI.X.SX32 R57, R57, R241.reuse, 0x1, P6 ;  /* 0x000000f139397211 */ /* 0x080fe400030f0eff */
[----:B------:R-:W-:Y:S01]  /*1b70*/  LEA.HI.X.SX32 R53, R27, R241, 0x1, P3 ;  /* 0x000000f11b357211 */ /* 0x000fe200018f0eff */
[----:B------:R-:W4:Y:S01]  /*1b80*/  LDG.E.U16 R204, desc[UR6][R204.64] ;  /* 0x00000006cccc7981 */ /* 0x000f22000c1e1500 */
[----:B------:R-:W-:-:S02]  /*1b90*/  IADD3 R72, P6, R249, R240, RZ ;  /* 0x000000f0f9487210 */ /* 0x000fc40007fde0ff */
[-C--:B------:R-:W-:Y:S01]  /*1ba0*/  LEA.HI.X.SX32 R55, R41, R241.reuse, 0x1, P2 ;  /* 0x000000f129377211 */ /* 0x080fe200010f0eff */
[----:B------:R-:W4:Y:S01]  /*1bb0*/  LDG.E.U16 R202, desc[UR6][R202.64] ;  /* 0x00000006caca7981 */ /* 0x000f22000c1e1500 */
[-C--:B------:R-:W-:Y:S02]  /*1bc0*/  IADD3 R24, P3, R29, R240.reuse, RZ ;  /* 0x000000f01d187210 */ /* 0x080fe40007f7e0ff */
[-C--:B------:R-:W-:Y:S01]  /*1bd0*/  LEA.HI.X.SX32 R43, R43, R241.reuse, 0x1, P4 ;  /* 0x000000f12b2b7211 */ /* 0x080fe200020f0eff */
[----:B------:R-:W4:Y:S01]  /*1be0*/  LDG.E.U16 R166, desc[UR6][R166.64] ;  /* 0x00000006a6a67981 */ /* 0x000f22000c1e1500 */
[CC--:B------:R-:W-:Y:S02]  /*1bf0*/  IADD3 R50, P2, R15.reuse, R240.reuse, RZ ;  /* 0x000000f00f327210 */ /* 0x0c0fe40007f5e0ff */
[-C--:B------:R-:W-:Y:S01]  /*1c00*/  LEA.HI.X.SX32 R29, R15, R241.reuse, 0x1, P1 ;  /* 0x000000f10f1d7211 */ /* 0x080fe200008f0eff */
[----:B------:R-:W-:Y:S01]  /*1c10*/  IMAD R15, R17, 0x6e, RZ ;  /* 0x0000006e110f7824 */ /* 0x000fe200078e02ff */
        /* <DEDUP_REMOVED lines=9> */
[C---:B------:R-:W-:Y:S01]  /*1cb0*/  IADD3 R10, P4, R15.reuse, R240, RZ ;  /* 0x000000f00f0a7210 */ /* 0x040fe20007f9e0ff */
[----:B------:R-:W4:Y:S01]  /*1cc0*/  LDG.E.U16 R100, desc[UR6][R100.64] ;  /* 0x0000000664647981 */ /* 0x000f22000c1e1500 */
[----:B------:R-:W-:Y:S01]  /*1cd0*/  LEA.HI.X.SX32 R27, R15, R241, 0x1, P0 ;  /* 0x000000f10f1b7211 */ /* 0x000fe200000f0eff */
[----:B------:R-:W-:-:S02]  /*1ce0*/  IMAD R15, R17, 0x7e, RZ ;  /* 0x0000007e110f7824 */ /* 0x000fc400078e02ff */
[----:B------:R-:W4:Y:S01]  /*1cf0*/  LDG.E.U16 R126, desc[UR6][R126.64] ;  /* 0x000000067e7e7981 */ /* 0x000f22000c1e1500 */
[----:B------:R-:W-:-:S03]  /*1d00*/  LEA.HI.X.SX32 R31, R31, R241, 0x1, P5 ;  /* 0x000000f11f1f7211 */ /* 0x000fc600028f0eff */
[----:B------:R-:W4:Y:S01]  /*1d10*/  LDG.E.U16 R188, desc[UR6][R188.64] ;  /* 0x00000006bcbc7981 */ /* 0x000f22000c1e1500 */
[----:B------:R-:W-:-:S03]  /*1d20*/  IADD3 R44, P5, R45, R240, RZ ;  /* 0x000000f02d2c7210 */ /* 0x000fc60007fbe0ff */
[----:B------:R-:W4:Y:S04]  /*1d30*/  LDG.E.U16 R186, desc[UR6][R186.64] ;  /* 0x00000006baba7981 */ /* 0x000f28000c1e1500 */
        /* <DEDUP_REMOVED lines=9> */
[----:B------:R-:W4:Y:S01]  /*1dd0*/  LDG.E.U16 R168, desc[UR6][R168.64] ;  /* 0x00000006a8a87981 */ /* 0x000f22000c1e1500 */
[----:B------:R-:W-:-:S03]  /*1de0*/  LEA.HI.X.SX32 R47, R13, R241, 0x1, P6 ;  /* 0x000000f10d2f7211 */ /* 0x000fc600030f0eff */
[----:B------:R-:W4:Y:S01]  /*1df0*/  LDG.E.U16 R164, desc[UR6][R164.64] ;  /* 0x00000006a4a47981 */ /* 0x000f22000c1e1500 */
[----:B------:R-:W-:-:S03]  /*1e00*/  LEA.HI.X.SX32 R45, R15, R241, 0x1, P5 ;  /* 0x000000f10f2d7211 */ /* 0x000fc600028f0eff */
[----:B------:R-:W4:Y:S01]  /*1e10*/  LDG.E.U16 R162, desc[UR6][R162.64] ;  /* 0x00000006a2a27981 */ /* 0x000f22000c1e1500 */
[----:B------:R-:W-:-:S03]  /*1e20*/  IMAD R19, R17, 0xae, RZ ;  /* 0x000000ae11137824 */ /* 0x000fc600078e02ff */
        /* <DEDUP_REMOVED lines=30> */
[----:B------:R-:W-:-:S03]  /*2010*/  IADD3 R18, P1, R19, R240, RZ ;  /* 0x000000f013127210 */ /* 0x000fc60007f3e0ff */
[----:B------:R-:W4:Y:S01]  /*2020*/  LDG.E.U16 R38, desc[UR6][R38.64] ;  /* 0x0000000626267981 */ /* 0x000f22000c1e1500 */
[----:B------:R-:W-:-:S03]  /*2030*/  IMAD R11, R17, 0x37, RZ ;  /* 0x00000037110b7824 */ /* 0x000fc600078e02ff */
        /* <DEDUP_REMOVED lines=33> */
[-C--:B------:R-:W-:Y:S01]  /*2250*/  LEA.HI.X.SX32 R11, R11, R241.reuse, 0x1, P4 ;  /* 0x000000f10b0b7211 */ /* 0x080fe200020f0eff */
[----:B------:R-:W-:Y:S01]  /*2260*/  IMAD R13, R17, 0x3f, RZ ;  /* 0x0000003f110d7824 */ /* 0x000fe200078e02ff */
[-C--:B------:R-:W-:Y:S01]  /*2270*/  IADD3 R16, P4, R19, R240.reuse, RZ ;  /* 0x000000f013107210 */ /* 0x080fe20007f9e0ff */
[----:B------:R-:W-:Y:S01]  /*2280*/  IMAD R25, R17, 0x9e, RZ ;  /* 0x0000009e11197824 */ /* 0x000fe200078e02ff */
[-C--:B------:R-:W-:Y:S01]  /*2290*/  IADD3 R14, P0, R21, R240.reuse, RZ ;  /* 0x000000f0150e7210 */ /* 0x080fe20007f1e0ff */
[----:B------:R-:W-:Y:S01]  /*22a0*/  IMAD R19, R17, 0xde, RZ ;  /* 0x000000de11137824 */ /* 0x000fe200078e02ff */
[-C--:B------:R-:W-:Y:S01]  /*22b0*/  IADD3 R40, P6, R15, R240.reuse, RZ ;  /* 0x000000f00f287210 */ /* 0x080fe20007fde0ff */
[----:B------:R-:W-:Y:S01]  /*22c0*/  IMAD R21, R17, 0xee, RZ ;  /* 0x000000ee11157824 */ /* 0x000fe200078e02ff */
[-C--:B------:R-:W-:Y:S01]  /*22d0*/  IADD3 R20, P2, R25, R240.reuse, RZ ;  /* 0x000000f019147210 */ /* 0x080fe20007f5e0ff */
[----:B------:R-:W-:Y:S01]  /*22e0*/  IMAD R248, R17, 0x5f, RZ ;  /* 0x0000005f11f87824 */ /* 0x000fe200078e02ff */
[----:B------:R-:W-:Y:S01]  /*22f0*/  LEA.HI.X.SX32 R41, R13, R241, 0x1, P6 ;  /* 0x000000f10d297211 */ /* 0x000fe200030f0eff */
[----:B------:R-:W-:Y:S01]  /*2300*/  IMAD R247, R17, 0x77, RZ ;  /* 0x0000007711f77824 */ /* 0x000fe200078e02ff */
[-C--:B------:R-:W-:Y:S01]  /*2310*/  IADD3 R12, P6, R19, R240.reuse, RZ ;  /* 0x000000f0130c7210 */ /* 0x080fe20007fde0ff */
[----:B------:R-:W-:Y:S01]  /*2320*/  IMAD R25, R17, 0x47, RZ ;  /* 0x0000004711197824 */ /* 0x000fe200078e02ff */
[----:B-1----:R-:W-:Y:S01]  /*2330*/  IADD3 R240, P5, R21, R240, RZ ;  /* 0x000000f015f07210 */ /* 0x002fe20007fbe0ff */
[C---:B------:R-:W-:Y:S01]  /*2340*/  IMAD R21, R17.reuse, 0x4f, RZ ;  /* 0x0000004f11157824 */ /* 0x040fe200078e02ff */
[----:B------:R-:W4:Y:S01]  /*2350*/  LDG.E.U16 R102, desc[UR6][R102.64] ;  /* 0x0000000666667981 */ /* 0x000f22000c1e1500 */
[----:B------:R-:W-:-:S02]  /*2360*/  IMAD R19, R17, 0x57, RZ ;  /* 0x0000005711137824 */ /* 0x000fc400078e02ff */
[C---:B------:R-:W-:Y:S01]  /*2370*/  IMAD R15, R17.reuse, 0x67, RZ ;  /* 0x00000067110f7824 */ /* 0x040fe200078e02ff */
[----:B------:R-:W4:Y:S01]  /*2380*/  LDG.E.U16 R88, desc[UR6][R88.64] ;  /* 0x0000000658587981 */ /* 0x000f22000c1e1500 */
[----:B------:R-:W-:Y:S01]  /*2390*/  IMAD R13, R17, 0x6f, RZ ;  /* 0x0000006f110d7824 */ /* 0x000fe200078e02ff */
[-C--:B------:R-:W-:Y:S02]  /*23a0*/  LEA.HI.X.SX32 R25, R25, R241.reuse, 0x1, P3 ;  /* 0x000000f119197211 */ /* 0x080fe400018f0eff */
[-C--:B------:R-:W-:Y:S01]  /*23b0*/  LEA.HI.X.SX32 R21, R21, R241.reuse, 0x1, P2 ;  /* 0x000000f115157211 */ /* 0x080fe200010f0eff */
[----:B------:R-:W4:Y:S01]  /*23c0*/  LDG.E.U16 R60, desc[UR6][R60.64] ;  /* 0x000000063c3c7981 */ /* 0x000f22000c1e1500 */
[-C--:B------:R-:W-:Y:S02]  /*23d0*/  LEA.HI.X.SX32 R19, R19, R241.reuse, 0x1, P1 ;  /* 0x000000f113137211 */ /* 0x080fe400008f0eff */
[-C--:B------:R-:W-:Y:S01]  /*23e0*/  LEA.HI.X.SX32 R17, R248, R241.reuse, 0x1, P4 ;  /* 0x000000f1f8117211 */ /* 0x080fe200020f0eff */
[----:B------:R-:W4:Y:S01]  /*23f0*/  LDG.E.U16 R56, desc[UR6][R56.64] ;  /* 0x0000000638387981 */ /* 0x000f22000c1e1500 */
[----:B------:R-:W-:-:S02]  /*2400*/  LEA.HI.X.SX32 R15, R15, R241, 0x1, P0 ;  /* 0x000000f10f0f7211 */ /* 0x000fc400000f0eff */
[-C--:B------:R-:W-:Y:S01]  /*2410*/  LEA.HI.X.SX32 R13, R13, R241.reuse, 0x1, P6 ;  /* 0x000000f10d0d7211 */ /* 0x080fe200030f0eff */
[----:B------:R-:W4:Y:S01]  /*2420*/  LDG.E.U16 R32, desc[UR6][R32.64] ;  /* 0x0000000620207981 */ /* 0x000f22000c1e1500 */
[----:B------:R-:W-:-:S03]  /*2430*/  LEA.HI.X.SX32 R241, R247, R241, 0x1, P5 ;  /* 0x000000f1f7f17211 */ /* 0x000fc600028f0eff */
[----:B------:R-:W4:Y:S04]  /*2440*/  LDG.E.U16 R54, desc[UR6][R54.64] ;  /* 0x0000000636367981 */ /* 0x000f28000c1e1500 */
[----:B------:R-:W4:Y:S04]  /*2450*/  LDG.E.U16 R50, desc[UR6][R50.64] ;  /* 0x0000000632327981 */ /* 0x000f28000c1e1500 */
[----:B------:R0:W4:Y:S04]  /*2460*/  LDG.E.U16 R23, desc[UR6][R10.64] ;  /* 0x000000060a177981 */ /* 0x000128000c1e1500 */
[----:B------:R-:W4:Y:S04]  /*2470*/  LDG.E.U16 R40, desc[UR6][R40.64] ;  /* 0x0000000628287981 */ /* 0x000f28000c1e1500 */
[----:B------:R-:W4:Y:S04]  /*2480*/  LDG.E.U16 R24, desc[UR6][R24.64] ;  /* 0x0000000618187981 */ /* 0x000f28000c1e1500 */
[----:B------:R-:W4:Y:S04]  /*2490*/  LDG.E.U16 R20, desc[UR6][R20.64] ;  /* 0x0000000614147981 */ /* 0x000f28000c1e1500 */
[----:B------:R1:W4:Y:S04]  /*24a0*/  LDG.E.U16 R18, desc[UR6][R18.64] ;  /* 0x0000000612127981 */ /* 0x000328000c1e1500 */
[----:B------:R-:W4:Y:S04]  /*24b0*/  LDG.E.U16 R16, desc[UR6][R16.64] ;  /* 0x0000000610107981 */ /* 0x000f28000c1e1500 */
[----:B------:R-:W4:Y:S04]  /*24c0*/  LDG.E.U16 R14, desc[UR6][R14.64] ;  /* 0x000000060e0e7981 */ /* 0x000f28000c1e1500 */
[----:B------:R-:W4:Y:S04]  /*24d0*/  LDG.E.U16 R12, desc[UR6][R12.64] ;  /* 0x000000060c0c7981 */ /* 0x000f28000c1e1500 */
[----:B------:R-:W4:Y:S01]  /*24e0*/  LDG.E.U16 R240, desc[UR6][R240.64] ;  /* 0x00000006f0f07981 */ /* 0x000f22000c1e1500 */
[----:B------:R-:W5:Y:S01]  /*24f0*/  S2UR UR5, SR_CgaCtaId ;  /* 0x00000000000579c3 */ /* 0x000f620000008800 */
[C---:B0-----:R-:W-:Y:S01]  /*2500*/  LOP3.LUT R10, R2.reuse, 0x3f, RZ, 0xc0, !PT ;  /* 0x0000003f020a7812 */ /* 0x041fe200078ec0ff */
[----:B------:R-:W-:Y:S01]  /*2510*/  UMOV UR4, 0x400 ;  /* 0x0000040000047882 */ /* 0x000fe20000000000 */
[----:B------:R-:W-:-:S02]  /*2520*/  LOP3.LUT R22, R2, 0x40, RZ, 0xc0, !PT ;  /* 0x0000004002167812 */ /* 0x000fc400078ec0ff */
[----:B------:R-:W-:-:S04]  /*2530*/  SHF.L.U32 R11, R10, 0x1, RZ ;  /* 0x000000010a0b7819 */ /* 0x000fc800000006ff */
[----:B-1----:R-:W-:Y:S01]  /*2540*/  LEA R19, R22, R11, 0x8 ;  /* 0x0000000b16137211 */ /* 0x002fe200078e40ff */
[----:B-----5:R-:W-:-:S09]  /*2550*/  ULEA UR4, UR5, UR4, 0x18 ;  /* 0x0000000405047291 */ /* 0x020fd2000f8ec03f */
[----:B------:R0:W-:Y:S04]  /*2560*/  STS.U16 [R19+UR4+0x800], R5 ;  /* 0x0008000513007988 */ /* 0x0001e80008000404 */
[----:B---3--:R1:W-:Y:S01]  /*2570*/  STS.U16 [R19+UR4], R3 ;  /* 0x0000000313007988 */ /* 0x0083e20008000404 */
[----:B0-----:R-:W-:-:S03]  /*2580*/  LOP3.LUT R5, R19, 0x10, RZ, 0x3c, !PT ;  /* 0x0000001013057812 */ /* 0x001fc600078e3cff */
[----:B------:R-:W-:Y:S01]  /*2590*/  STS.U16 [R19+UR4+0x400], R7 ;  /* 0x0004000713007988 */ /* 0x000fe20008000404 */
[----:B-1----:R-:W-:-:S03]  /*25a0*/  LOP3.LUT R3, R19, 0x20, RZ, 0x3c, !PT ;  /* 0x0000002013037812 */ /* 0x002fc600078e3cff */
[----:B--2---:R-:W-:Y:S04]  /*25b0*/  STS.U16 [R19+UR4+0x1000], R4 ;  /* 0x0010000413007988 */ /* 0x004fe80008000404 */
[----:B----4-:R-:W-:Y:S04]  /*25c0*/  STS.U16 [R19+UR4+0x2000], R6 ;  /* 0x0020000613007988 */ /* 0x010fe80008000404 */
[----:B------:R-:W-:Y:S04]  /*25d0*/  STS.U16 [R19+UR4+0x2400], R246 ;  /* 0x002400f613007988 */ /* 0x000fe80008000404 */
        /* <DEDUP_REMOVED lines=25> */
[----:B------:R0:W-:Y:S04]  /*2770*/  STS.U16 [R5+UR4+0x3c80], R198 ;  /* 0x003c80c605007988 */ /* 0x0001e80008000404 */
[----:B------:R-:W-:Y:S04]  /*2780*/  STS.U16 [R3+UR4+0x500], R242 ;  /* 0x000500f203007988 */ /* 0x000fe80008000404 */
[----:B------:R-:W-:Y:S01]  /*2790*/  STS.U16 [R3+UR4+0x900], R194 ;  /* 0x000900c203007988 */ /* 0x000fe20008000404 */
[----:B0-----:R-:W-:-:S03]  /*27a0*/  LOP3.LUT R5, R19, 0x30, RZ, 0x3c, !PT ;  /* 0x0000003013057812 */ /* 0x001fc600078e3cff */
        /* <DEDUP_REMOVED lines=47> */
[----:B------:R0:W-:Y:S01]  /*2aa0*/  STS.U16 [R3+UR4+0x3e00], R106 ;  /* 0x003e006a03007988 */ /* 0x0001e20008000404 */
[----:B-1----:R-:W-:-:S03]  /*2ab0*/  MOV R9, 0x3f800000 ;  /* 0x3f80000000097802 */ /* 0x002fc60000000f00 */
        /* <DEDUP_REMOVED lines=16> */
[----:B------:R-:W-:Y:S01]  /*2bc0*/  STS.U16 [R5+UR4+0x3e80], R76 ;  /* 0x003e804c05007988 */ /* 0x000fe20008000404 */
[----:B------:R-:W-:-:S03]  /*2bd0*/  MOV R4, 0x3f800000 ;  /* 0x3f80000000047802 */ /* 0x000fc60000000f00 */
        /* <DEDUP_REMOVED lines=15> */
[----:B------:R0:W-:Y:S02]  /*2cd0*/  STS.U16 [R3+UR4+0x3f00], R44 ;  /* 0x003f002c03007988 */ /* 0x0001e40008000404 */
[----:B0-----:R-:W-:-:S05]  /*2ce0*/  MOV R3, 0x3f800000 ;  /* 0x3f80000000037802 */ /* 0x001fca0000000f00 */
[----:B------:R-:W-:Y:S04]  /*2cf0*/  STL [R1+0xdc], R3 ;  /* 0x0000dc0301007387 */ /* 0x000fe80000100800 */
[----:B------:R-:W-:Y:S04]  /*2d00*/  STL [R1+0xd8], R9 ;  /* 0x0000d80901007387 */ /* 0x000fe80000100800 */
[----:B------:R-:W-:Y:S04]  /*2d10*/  STL [R1+0xd4], R4 ;  /* 0x0000d40401007387 */ /* 0x000fe80000100800 */
[----:B------:R-:W-:Y:S01]  /*2d20*/  STL [R1+0xd0], R3 ;  /* 0x0000d00301007387 */ /* 0x000fe20000100800 */
[----:B------:R-:W-:-:S02]  /*2d30*/  ISETP.GE.AND P0, PT, R250, 0x1, PT ;  /* 0x00000001fa00780c */ /* 0x000fc40003f06270 */
[----:B------:R-:W-:Y:S01]  /*2d40*/  LOP3.LUT R19, R19, 0x70, RZ, 0x3c, !PT ;  /* 0x0000007013137812 */ /* 0x000fe200078e3cff */
[----:B------:R-:W-:Y:S01]  /*2d50*/  IMAD.MOV.U32 R8, RZ, RZ, -0x800000 ;  /* 0xff800000ff087424 */ /* 0x000fe200078e00ff */
[----:B------:R-:W-:-:S03]  /*2d60*/  MOV R5, 0xff800000 ;  /* 0xff80000000057802 */ /* 0x000fc60000000f00 */
[----:B------:R-:W-:Y:S01]  /*2d70*/  STS.U16 [R19+UR4+0x380], R102 ;  /* 0x0003806613007988 */ /* 0x000fe20008000404 */
[----:B------:R-:W-:-:S03]  /*2d80*/  MOV R7, 0xff800000 ;  /* 0xff80000000077802 */ /* 0x000fc60000000f00 */
[----:B------:R0:W-:Y:S01]  /*2d90*/  STS.U16 [R19+UR4+0x780], R88 ;  /* 0x0007805813007988 */ /* 0x0001e20008000404 */
[----:B------:R-:W-:-:S03]  /*2da0*/  MOV R6, 0xff800000 ;  /* 0xff80000000067802 */ /* 0x000fc60000000f00 */
[----:B------:R-:W-:Y:S01]  /*2db0*/  STS.U16 [R19+UR4+0xb80], R60 ;  /* 0x000b803c13007988 */ /* 0x000fe20008000404 */
[----:B------:R-:W-:-:S03]  /*2dc0*/  CS2R R90, SRZ ;  /* 0x00000000005a7805 */ /* 0x000fc6000001ff00 */
[----:B------:R-:W-:Y:S01]  /*2dd0*/  STS.U16 [R19+UR4+0xf80], R56 ;  /* 0x000f803813007988 */ /* 0x000fe20008000404 */
[----:B------:R-:W-:-:S03]  /*2de0*/  CS2R R92, SRZ ;  /* 0x00000000005c7805 */ /* 0x000fc6000001ff00 */
[----:B------:R-:W-:Y:S01]  /*2df0*/  STS.U16 [R19+UR4+0x1380], R54 ;  /* 0x0013803613007988 */ /* 0x000fe20008000404 */
[----:B0-----:R-:W-:-:S03]  /*2e00*/  CS2R R88, SRZ ;  /* 0x0000000000587805 */ /* 0x001fc6000001ff00 */
[----:B------:R-:W-:Y:S01]  /*2e10*/  STS.U16 [R19+UR4+0x1780], R50 ;  /* 0x0017803213007988 */ /* 0x000fe20008000404 */
[----:B------:R-:W-:-:S03]  /*2e20*/  CS2R R94, SRZ ;  /* 0x00000000005e7805 */ /* 0x000fc6000001ff00 */
[----:B------:R-:W-:Y:S01]  /*2e30*/  STS.U16 [R19+UR4+0x1b80], R23 ;  /* 0x001b801713007988 */ /* 0x000fe20008000404 */
[----:B------:R-:W-:-:S03]  /*2e40*/  CS2R R96, SRZ ;  /* 0x0000000000607805 */ /* 0x000fc6000001ff00 */
[----:B------:R-:W-:Y:S01]  /*2e50*/  STS.U16 [R19+UR4+0x1f80], R40 ;  /* 0x001f802813007988 */ /* 0x000fe20008000404 */
[----:B------:R-:W-:-:S03]  /*2e60*/  CS2R R98, SRZ ;  /* 0x0000000000627805 */ /* 0x000fc6000001ff00 */
[----:B------:R-:W-:Y:S01]  /*2e70*/  STS.U16 [R19+UR4+0x3f80], R32 ;  /* 0x003f802013007988 */ /* 0x000fe20008000404 */
[----:B------:R-:W-:-:S03]  /*2e80*/  CS2R R100, SRZ ;  /* 0x0000000000647805 */ /* 0x000fc6000001ff00 */
[----:B------:R0:W-:Y:S01]  /*2e90*/  STS.U16 [R19+UR4+0x2380], R24 ;  /* 0x0023801813007988 */ /* 0x0001e20008000404 */
        /* <DEDUP_REMOVED lines=12> */
[----:B------:R-:W-:Y:S02]  /*2f60*/  CS2R R114, SRZ ;  /* 0x0000000000727805 */ /* 0x000fe4000001ff00 */
[----:B------:R-:W-:Y:S02]  /*2f70*/  CS2R R116, SRZ ;  /* 0x0000000000747805 */ /* 0x000fe4000001ff00 */
[----:B------:R-:W-:Y:S02]  /*2f80*/  CS2R R118, SRZ ;  /* 0x0000000000767805 */ /* 0x000fe4000001ff00 */
[----:B------:R-:W-:Y:S02]  /*2f90*/  CS2R R120, SRZ ;  /* 0x0000000000787805 */ /* 0x000fe4000001ff00 */
[----:B------:R-:W-:Y:S02]  /*2fa0*/  CS2R R122, SRZ ;  /* 0x00000000007a7805 */ /* 0x000fe4000001ff00 */
[----:B------:R-:W-:-:S02]  /*2fb0*/  CS2R R124, SRZ ;  /* 0x00000000007c7805 */ /* 0x000fc4000001ff00 */
        /* <DEDUP_REMOVED lines=13> */
[----:B0-----:R-:W-:Y:S02]  /*3090*/  CS2R R24, SRZ ;  /* 0x0000000000187805 */ /* 0x001fe4000001ff00 */
        /* <DEDUP_REMOVED lines=30> */
[----:B------:R-:W-:Y:S01]  /*3280*/  CS2R R86, SRZ ;  /* 0x0000000000567805 */ /* 0x000fe2000001ff00 */
[----:B-1----:R-:W-:Y:S06]  /*3290*/  @!P0 BRA `(.L_x_0) ;  /* 0x0000007c00048947 */ /* 0x002fec0003800000 */
[----:B------:R-:W0:Y:S01]  /*32a0*/  LDC.64 R226, c[0x0][0x250] ;  /* 0x00009400ffe27b82 */ /* 0x000e220000000a00 */
[----:B------:R-:W-:Y:S01]  /*32b0*/  ULDC UR5, c[0x0][0x258] ;  /* 0x0000960000057ab9 */ /* 0x000fe20000000800 */
[----:B------:R-:W-:Y:S01]  /*32c0*/  SHF.R.U32.HI R2, RZ, 0x6, R2 ;  /* 0x00000006ff027819 */ /* 0x000fe20000011602 */
[----:B------:R-:W-:Y:S01]  /*32d0*/  IMAD R0, R0, UR5, RZ ;  /* 0x0000000500007c24 */ /* 0x000fe2000f8e02ff */
[----:B------:R-:W-:Y:S01]  /*32e0*/  ISETP.NE.U32.AND P0, PT, R22, RZ, PT ;  /* 0x000000ff1600720c */ /* 0x000fe20003f05070 */
[----:B------:R-:W-:Y:S01]  /*32f0*/  ULDC.64 UR8, c[0x0][0x218] ;  /* 0x0000860000087ab9 */ /* 0x000fe20000000a00 */
[----:B------:R-:W-:Y:S01]  /*3300*/  SGXT.U32 R2, R2, 0x1 ;  /* 0x000000010202781a */ /* 0x000fe20000000000 */
[----:B------:R-:W-:Y:S01]  /*3310*/  USHF.R.U32.HI UR36, URZ, 0x4, UR4 ;  /* 0x000000043f247899 */ /* 0x000fe20008011604 */
[----:B------:R-:W1:Y:S01]  /*3320*/  LDC.64 R4, c[0x0][0x260] ;  /* 0x00009800ff047b82 */ /* 0x000e620000000a00 */
[----:B------:R-:W-:Y:S01]  /*3330*/  SHF.L.U32 R225, R0, 0x1, RZ ;  /* 0x0000000100e17819 */ /* 0x000fe200000006ff */
[----:B------:R-:W-:Y:S01]  /*3340*/  UMOV UR5, URZ ;  /* 0x0000003f00057c82 */ /* 0x000fe20008000000 */
[----:B------:R-:W-:Y:S01]  /*3350*/  USGXT.U32 UR36, UR36, 0xe ;  /* 0x0000000e2424789a */ /* 0x000fe20008000000 */
[----:B------:R-:W-:-:S02]  /*3360*/  MOV R252, 0xff800000 ;  /* 0xff80000000fc7802 */ /* 0x000fc40000000f00 */
[----:B------:R-:W-:Y:S02]  /*3370*/  CS2R R88, SRZ ;  /* 0x0000000000587805 */ /* 0x000fe4000001ff00 */
[----:B------:R-:W-:Y:S01]  /*3380*/  CS2R R90, SRZ ;  /* 0x00000000005a7805 */ /* 0x000fe2000001ff00 */
[----:B------:R-:W-:Y:S01]  /*3390*/  UIADD3 UR32, UP0, UR36, 0x80, URZ ;  /* 0x0000008024207890 */ /* 0x000fe2000ff1e03f */
[----:B------:R-:W2:Y:S01]  /*33a0*/  LDC R35, c[0x0][0x268] ;  /* 0x00009a00ff237b82 */ /* 0x000ea20000000800 */
[----:B------:R-:W-:Y:S02]  /*33b0*/  CS2R R92, SRZ ;  /* 0x00000000005c7805 */ /* 0x000fe4000001ff00 */
[----:B------:R-:W-:Y:S01]  /*33c0*/  CS2R R94, SRZ ;  /* 0x00000000005e7805 */ /* 0x000fe2000001ff00 */
[----:B------:R-:W-:Y:S01]  /*33d0*/  UIADD3.X UR33, UR5, 0x40000040, URZ, UP0, !UPT ;  /* 0x4000004005217890 */ /* 0x000fe200087fe43f */
[----:B------:R-:W-:Y:S02]  /*33e0*/  CS2R R96, SRZ ;  /* 0x0000000000607805 */ /* 0x000fe4000001ff00 */
[----:B------:R-:W-:-:S02]  /*33f0*/  CS2R R98, SRZ ;  /* 0x0000000000627805 */ /* 0x000fc4000001ff00 */
[----:B------:R-:W-:Y:S02]  /*3400*/  CS2R R100, SRZ ;  /* 0x0000000000647805 */ /* 0x000fe4000001ff00 */
[----:B------:R-:W-:Y:S01]  /*3410*/  CS2R R102, SRZ ;  /* 0x0000000000667805 */ /* 0x000fe2000001ff00 */
[----:B0-----:R-:W-:Y:S01]  /*3420*/  IMAD R226, R226, UR61, RZ ;  /* 0x0000003de2e27c24 */ /* 0x001fe2000f8e02ff */
[----:B------:R-:W-:Y:S01]  /*3430*/  CS2R R104, SRZ ;  /* 0x0000000000687805 */ /* 0x000fe2000001ff00 */
[----:B------:R-:W-:Y:S01]  /*3440*/  IMAD R9, R227, 0x24, RZ ;  /* 0x00000024e3097824 */ /* 0x000fe200078e02ff */
[----:B------:R-:W-:Y:S01]  /*3450*/  CS2R R106, SRZ ;  /* 0x00000000006a7805 */ /* 0x000fe2000001ff00 */
[C---:B------:R-:W-:Y:S01]  /*3460*/  IMAD.SHL.U32 R224, R226.reuse, 0x2, RZ ;  /* 0x00000002e2e07824 */ /* 0x040fe200078e00ff */
[----:B------:R-:W-:Y:S01]  /*3470*/  CS2R R108, SRZ ;  /* 0x00000000006c7805 */ /* 0x000fe2000001ff00 */
[----:B------:R-:W-:Y:S01]  /*3480*/  IMAD.HI R226, R226, 0x2, RZ ;  /* 0x00000002e2e27827 */ /* 0x000fe200078e02ff */
[----:B------:R-:W-:-:S02]  /*3490*/  CS2R R110, SRZ ;  /* 0x00000000006e7805 */ /* 0x000fc4000001ff00 */
[----:B-1----:R-:W-:Y:S01]  /*34a0*/  MOV R217, R4 ;  /* 0x0000000400d97202 */ /* 0x002fe20000000f00 */
[----:B------:R0:W-:Y:S01]  /*34b0*/  STL [R1+0x2e0], R5 ;  /* 0x0002e00501007387 */ /* 0x0001e20000100800 */
[----:B------:R-:W-:Y:S01]  /*34c0*/  MOV R216, R5 ;  /* 0x0000000500d87202 */ /* 0x000fe20000000f00 */
[----:B------:R-:W-:Y:S01]  /*34d0*/  IMAD R7, R227, 0x22, RZ ;  /* 0x00000022e3077824 */ /* 0x000fe200078e02ff */
[----:B------:R-:W-:Y:S01]  /*34e0*/  IADD3 R224, P1, P2, R225, UR8, R224 ;  /* 0x00000008e1e07c10 */ /* 0x000fe2000fa3e0e0 */
[----:B------:R-:W-:Y:S01]  /*34f0*/  IMAD R222, R227, 0x19, RZ ;  /* 0x00000019e3de7824 */ /* 0x000fe200078e02ff */
[----:B------:R-:W-:Y:S01]  /*3500*/  LEA R4, R22, R11, 0x7 ;  /* 0x0000000b16047211 */ /* 0x000fe200078e38ff */
[----:B------:R-:W-:Y:S01]  /*3510*/  IMAD R10, R10, R216, RZ ;  /* 0x000000d80a0a7224 */ /* 0x000fe200078e02ff */
[----:B------:R-:W-:Y:S01]  /*3520*/  IADD3 RZ, P6, R9, R224, RZ ;  /* 0x000000e009ff7210 */ /* 0x000fe20007fde0ff */
[----:B--2---:R-:W-:Y:S01]  /*3530*/  IMAD R6, R2, R35, RZ ;  /* 0x0000002302067224 */ /* 0x004fe200078e02ff */
[----:B------:R-:W-:Y:S01]  /*3540*/  SEL R2, RZ, 0x90, !P0 ;  /* 0x00000090ff027807 */ /* 0x000fe20004000000 */
[----:B0-----:R-:W-:Y:S01]  /*3550*/  IMAD.HI R5, R0, 0x2, RZ ;  /* 0x0000000200057827 */ /* 0x001fe200078e02ff */
[----:B------:R-:W-:-:S02]  /*3560*/  SHF.L.U32 R9, R10, 0x1, RZ ;  /* 0x000000010a097819 */ /* 0x000fc400000006ff */
[----:B------:R-:W-:Y:S02]  /*3570*/  CS2R R112, SRZ ;  /* 0x0000000000707805 */ /* 0x000fe4000001ff00 */
[----:B------:R-:W-:Y:S01]  /*3580*/  LOP3.LUT R3, R2, R11, RZ, 0x3c, !PT ;  /* 0x0000000b02037212 */ /* 0x000fe200078e3cff */
[----:B------:R-:W-:Y:S01]  /*3590*/  IMAD R0, R217, UR61, RZ ;  /* 0x0000003dd9007c24 */ /* 0x000fe2000f8e02ff */
[----:B------:R-:W-:Y:S01]  /*35a0*/  IADD3.X R225, R5, UR9, R226, P1, P2 ;  /* 0x0000000905e17c10 */ /* 0x000fe20008fe44e2 */
[----:B------:R-:W-:Y:S01]  /*35b0*/  ULDC.64 UR8, c[0x0][0x220] ;  /* 0x0000880000087ab9 */ /* 0x000fe20000000a00 */
[----:B------:R-:W-:Y:S01]  /*35c0*/  IMAD.HI R11, R10, 0x2, RZ ;  /* 0x000000020a0b7827 */ /* 0x000fe200078e02ff */
[C---:B------:R-:W-:Y:S02]  /*35d0*/  LEA R8, R35.reuse, R6, 0x1 ;  /* 0x0000000623087211 */ /* 0x040fe400078e08ff */
[----:B------:R-:W-:Y:S02]  /*35e0*/  CS2R R114, SRZ ;  /* 0x0000000000727805 */ /* 0x000fe4000001ff00 */
[C---:B------:R-:W-:Y:S01]  /*35f0*/  SHF.L.U32 R2, R0.reuse, 0x1, RZ ;  /* 0x0000000100027819 */ /* 0x040fe200000006ff */
[----:B------:R-:W-:Y:S01]  /*3600*/  IMAD.HI R0, R0, 0x2, RZ ;  /* 0x0000000200007827 */ /* 0x000fe200078e02ff */
[----:B------:R-:W-:-:S02]  /*3610*/  LEA R12, R35, R8, 0x1 ;  /* 0x00000008230c7211 */ /* 0x000fc400078e08ff */
[----:B------:R-:W-:Y:S02]  /*3620*/  CS2R R116, SRZ ;  /* 0x0000000000747805 */ /* 0x000fe4000001ff00 */
[----:B------:R-:W-:Y:S01]  /*3630*/  IADD3 R31, P1, P2, R9, UR8, R2 ;  /* 0x00000008091f7c10 */ /* 0x000fe2000fa3e002 */
[----:B------:R-:W-:Y:S01]  /*3640*/  IMAD R5, R227, 0x26, RZ ;  /* 0x00000026e3057824 */ /* 0x000fe200078e02ff */
[-C--:B------:R-:W-:Y:S01]  /*3650*/  IADD3 RZ, P0, R7, R224.reuse, RZ ;  /* 0x000000e007ff7210 */ /* 0x080fe20007f1e0ff */
[----:B------:R-:W-:Y:S01]  /*3660*/  IMAD R13, R35, 0x2, R12 ;  /* 0x00000002230d7824 */ /* 0x000fe200078e020c */
[----:B------:R-:W-:Y:S01]  /*3670*/  IADD3.X R33, R11, UR9, R0, P1, P2 ;  /* 0x000000090b217c10 */ /* 0x000fe20008fe4400 */
[C---:B------:R-:W-:Y:S01]  /*3680*/  IMAD R7, R227.reuse, 0x28, RZ ;  /* 0x00000028e3077824 */ /* 0x040fe200078e02ff */
[-C--:B------:R-:W-:Y:S01]  /*3690*/  LEA R220, P1, R6, R31.reuse, 0x1 ;  /* 0x0000001f06dc7211 */ /* 0x080fe200078208ff */
[----:B------:R-:W-:Y:S01]  /*36a0*/  UIADD3 UR9, UR4, 0x8000, URZ ;  /* 0x0000800004097890 */ /* 0x000fe2000fffe03f */
[----:B------:R-:W-:Y:S01]  /*36b0*/  LEA R216, P2, R8, R31, 0x1 ;  /* 0x0000001f08d87211 */ /* 0x000fe200078408ff */
[----:B------:R-:W-:Y:S01]  /*36c0*/  IMAD R218, R227, 0x1b, RZ ;  /* 0x0000001be3da7824 */ /* 0x000fe200078e02ff */
[-C--:B------:R-:W-:Y:S01]  /*36d0*/  LEA.HI.X.SX32 R221, R6, R33.reuse, 0x1, P1 ;  /* 0x0000002106dd7211 */ /* 0x080fe200008f0eff */
[----:B------:R-:W-:Y:S01]  /*36e0*/  USHF.R.U32.HI UR9, URZ, 0x4, UR9 ;  /* 0x000000043f097899 */ /* 0x000fe20008011609 */
[----:B------:R-:W-:Y:S01]  /*36f0*/  LEA.HI.X.SX32 R217, R8, R33, 0x1, P2 ;  /* 0x0000002108d97211 */ /* 0x000fe200010f0eff */
[----:B------:R-:W-:Y:S01]  /*3700*/  UMOV UR8, URZ ;  /* 0x0000003f00087c82 */ /* 0x000fe20008000000 */
[----:B------:R-:W-:Y:S01]  /*3710*/  LEA R14, R35, R13, 0x1 ;  /* 0x0000000d230e7211 */ /* 0x000fe200078e08ff */
[----:B------:R0:W-:Y:S01]  /*3720*/  STL.64 [R1+0x2d8], R220 ;  /* 0x0002d8dc01007387 */ /* 0x0001e20000100a00 */
[----:B------:R-:W-:Y:S01]  /*3730*/  IADD3 RZ, P4, R7, R224, RZ ;  /* 0x000000e007ff7210 */ /* 0x000fe20007f9e0ff */
[----:B------:R-:W-:Y:S01]  /*3740*/  USGXT.U32 UR38, UR9, 0xe ;  /* 0x0000000e0926789a */ /* 0x000fe20008000000 */
[----:B------:R-:W-:Y:S01]  /*3750*/  LEA R15, R35, R14, 0x1 ;  /* 0x0000000e230f7211 */ /* 0x000fe200078e08ff */
[----:B------:R1:W-:Y:S01]  /*3760*/  STL.64 [R1+0x2d0], R216 ;  /* 0x0002d0d801007387 */ /* 0x0003e20000100a00 */
[----:B------:R-:W-:Y:S01]  /*3770*/  IADD3 RZ, P5, R5, R224, RZ ;  /* 0x000000e005ff7210 */ /* 0x000fe20007fbe0ff */
[----:B------:R-:W-:Y:S01]  /*3780*/  IMAD R5, R227, 0x2a, RZ ;  /* 0x0000002ae3057824 */ /* 0x000fe200078e02ff */
[----:B------:R-:W-:Y:S01]  /*3790*/  LEA R16, R35, R15, 0x1 ;  /* 0x0000000f23107211 */ /* 0x000fe200078e08ff */
[----:B------:R-:W-:Y:S01]  /*37a0*/  UIADD3 UR34, UP0, UR38, 0x2, URZ ;  /* 0x0000000226227890 */ /* 0x000fe2000ff1e03f */
[----:B------:R-:W-:-:S02]  /*37b0*/  CS2R R118, SRZ ;  /* 0x0000000000767805 */ /* 0x000fc4000001ff00 */
[----:B------:R-:W-:Y:S02]  /*37c0*/  CS2R R120, SRZ ;  /* 0x0000000000787805 */ /* 0x000fe4000001ff00 */
[C---:B------:R-:W-:Y:S01]  /*37d0*/  LEA R17, R35.reuse, R16, 0x1 ;  /* 0x0000001023117211 */ /* 0x040fe200078e08ff */
[----:B------:R-:W-:Y:S01]  /*37e0*/  UIADD3.X UR35, UR8, 0x40000040, URZ, UP0, !UPT ;  /* 0x4000004008237890 */ /* 0x000fe200087fe43f */
[----:B0-----:R-:W-:Y:S02]  /*37f0*/  LEA R220, P1, R12, R31, 0x1 ;  /* 0x0000001f0cdc7211 */ /* 0x001fe400078208ff */
[----:B------:R-:W-:Y:S02]  /*3800*/  CS2R R122, SRZ ;  /* 0x00000000007a7805 */ /* 0x000fe4000001ff00 */
[----:B------:R-:W-:Y:S02]  /*3810*/  LEA R18, R35, R17, 0x1 ;  /* 0x0000001123127211 */ /* 0x000fe400078e08ff */
[----:B------:R-:W-:-:S02]  /*3820*/  CS2R R124, SRZ ;  /* 0x00000000007c7805 */ /* 0x000fc4000001ff00 */
[C---:B-1----:R-:W-:Y:S02]  /*3830*/  LEA R216, P2, R13.reuse, R31, 0x1 ;  /* 0x0000001f0dd87211 */ /* 0x042fe400078408ff */
[----:B------:R-:W-:Y:S02]  /*3840*/  CS2R R126, SRZ ;  /* 0x00000000007e7805 */ /* 0x000fe4000001ff00 */
[-C--:B------:R-:W-:Y:S02]  /*3850*/  LEA.HI.X.SX32 R221, R12, R33.reuse, 0x1, P1 ;  /* 0x000000210cdd7211 */ /* 0x080fe400008f0eff */
[----:B------:R-:W-:Y:S02]  /*3860*/  CS2R R128, SRZ ;  /* 0x0000000000807805 */ /* 0x000fe4000001ff00 */
[----:B------:R-:W-:Y:S02]  /*3870*/  LEA.HI.X.SX32 R217, R13, R33, 0x1, P2 ;  /* 0x000000210dd97211 */ /* 0x000fe400010f0eff */
[----:B------:R-:W-:-:S02]  /*3880*/  CS2R R130, SRZ ;  /* 0x0000000000827805 */ /* 0x000fc4000001ff00 */
[C---:B------:R-:W-:Y:S01]  /*3890*/  LEA R19, R35.reuse, R18, 0x1 ;  /* 0x0000001223137211 */ /* 0x040fe200078e08ff */
[----:B------:R0:W-:Y:S01]  /*38a0*/  STL.64 [R1+0x2c8], R220 ;  /* 0x0002c8dc01007387 */ /* 0x0001e20000100a00 */
[----:B------:R-:W-:Y:S02]  /*38b0*/  CS2R R132, SRZ ;  /* 0x0000000000847805 */ /* 0x000fe4000001ff00 */
[----:B------:R-:W-:Y:S02]  /*38c0*/  CS2R R134, SRZ ;  /* 0x0000000000867805 */ /* 0x000fe4000001ff00 */
[----:B------:R-:W-:Y:S01]  /*38d0*/  CS2R R136, SRZ ;  /* 0x0000000000887805 */ /* 0x000fe2000001ff00 */
[----:B------:R1:W-:Y:S01]  /*38e0*/  STL.64 [R1+0x2c0], R216 ;  /* 0x0002c0d801007387 */ /* 0x0003e20000100a00 */
[----:B------:R-:W-:Y:S01]  /*38f0*/  IMAD R20, R35, 0x2, R19 ;  /* 0x0000000223147824 */ /* 0x000fe200078e0213 */
[----:B------:R-:W-:Y:S02]  /*3900*/  CS2R R138, SRZ ;  /* 0x00000000008a7805 */ /* 0x000fe4000001ff00 */
[----:B------:R-:W-:-:S02]  /*3910*/  CS2R R140, SRZ ;  /* 0x00000000008c7805 */ /* 0x000fc4000001ff00 */
[----:B------:R-:W-:Y:S02]  /*3920*/  CS2R R142, SRZ ;  /* 0x00000000008e7805 */ /* 0x000fe4000001ff00 */
[----:B------:R-:W-:Y:S02]  /*3930*/  CS2R R144, SRZ ;  /* 0x0000000000907805 */ /* 0x000fe4000001ff00 */
[----:B------:R-:W-:Y:S02]  /*3940*/  LEA R21, R35, R20, 0x1 ;  /* 0x0000001423157211 */ /* 0x000fe400078e08ff */
[----:B------:R-:W-:Y:S02]  /*3950*/  CS2R R146, SRZ ;  /* 0x0000000000927805 */ /* 0x000fe4000001ff00 */
[----:B0-----:R-:W-:Y:S02]  /*3960*/  LEA R220, P1, R14, R31, 0x1 ;  /* 0x0000001f0edc7211 */ /* 0x001fe400078208ff */
[----:B------:R-:W-:-:S02]  /*3970*/  CS2R R148, SRZ ;  /* 0x0000000000947805 */ /* 0x000fc4000001ff00 */
[----:B------:R-:W-:Y:S02]  /*3980*/  LEA R23, R35, R21, 0x1 ;  /* 0x0000001523177211 */ /* 0x000fe400078e08ff */
[----:B------:R-:W-:Y:S02]  /*3990*/  CS2R R150, SRZ ;  /* 0x0000000000967805 */ /* 0x000fe4000001ff00 */
[----:B-1----:R-:W-:Y:S02]  /*39a0*/  LEA R216, P2, R15, R31, 0x1 ;  /* 0x0000001f0fd87211 */ /* 0x002fe400078408ff */
[----:B------:R-:W-:Y:S02]  /*39b0*/  CS2R R36, SRZ ;  /* 0x0000000000247805 */ /* 0x000fe4000001ff00 */
[----:B------:R-:W-:Y:S02]  /*39c0*/  LEA.HI.X.SX32 R221, R14, R33, 0x1, P1 ;  /* 0x000000210edd7211 */ /* 0x000fe400008f0eff */
[----:B------:R-:W-:-:S02]  /*39d0*/  CS2R R38, SRZ ;  /* 0x0000000000267805 */ /* 0x000fc4000001ff00 */
[C---:B------:R-:W-:Y:S02]  /*39e0*/  LEA R12, P1, R16.reuse, R31, 0x1 ;  /* 0x0000001f100c7211 */ /* 0x040fe400078208ff */
[----:B------:R-:W-:Y:S02]  /*39f0*/  CS2R R40, SRZ ;  /* 0x0000000000287805 */ /* 0x000fe4000001ff00 */
[-C--:B------:R-:W-:Y:S01]  /*3a00*/  LEA.HI.X.SX32 R217, R15, R33.reuse, 0x1, P2 ;  /* 0x000000210fd97211 */ /* 0x080fe200010f0eff */
[----:B------:R-:W-:Y:S01]  /*3a10*/  STL.64 [R1+0x2b8], R220 ;  /* 0x0002b8dc01007387 */ /* 0x000fe20000100a00 */
[----:B------:R-:W-:Y:S02]  /*3a20*/  LEA.HI.X.SX32 R13, R16, R33, 0x1, P1 ;  /* 0x00000021100d7211 */ /* 0x000fe400008f0eff */
[----:B------:R-:W-:Y:S02]  /*3a30*/  CS2R R42, SRZ ;  /* 0x00000000002a7805 */ /* 0x000fe4000001ff00 */
[----:B------:R-:W-:Y:S01]  /*3a40*/  LEA R24, R35, R23, 0x1 ;  /* 0x0000001723187211 */ /* 0x000fe200078e08ff */
[----:B------:R0:W-:Y:S01]  /*3a50*/  STL.64 [R1+0x2b0], R216 ;  /* 0x0002b0d801007387 */ /* 0x0001e20000100a00 */
[----:B------:R-:W-:-:S02]  /*3a60*/  CS2R R44, SRZ ;  /* 0x00000000002c7805 */ /* 0x000fc4000001ff00 */
[----:B------:R-:W-:Y:S02]  /*3a70*/  CS2R R46, SRZ ;  /* 0x00000000002e7805 */ /* 0x000fe4000001ff00 */
[C---:B------:R-:W-:Y:S01]  /*3a80*/  LEA R25, R35.reuse, R24, 0x1 ;  /* 0x0000001823197211 */ /* 0x040fe200078e08ff */
[----:B------:R1:W-:Y:S01]  /*3a90*/  STL.64 [R1+0x2a8], R12 ;  /* 0x0002a80c01007387 */ /* 0x0003e20000100a00 */
[----:B------:R-:W-:Y:S02]  /*3aa0*/  CS2R R48, SRZ ;  /* 0x0000000000307805 */ /* 0x000fe4000001ff00 */
[----:B------:R-:W-:Y:S02]  /*3ab0*/  CS2R R50, SRZ ;  /* 0x0000000000327805 */ /* 0x000fe4000001ff00 */
[----:B------:R-:W-:Y:S02]  /*3ac0*/  LEA R22, R35, R25, 0x1 ;  /* 0x0000001923167211 */ /* 0x000fe400078e08ff */
        /* <DEDUP_REMOVED lines=13> */
[----:B------:R-:W-:Y:S02]  /*3ba0*/  LEA R14, P2, R19, R31, 0x1 ;  /* 0x0000001f130e7211 */ /* 0x000fe400078408ff */
[----:B------:R-:W-:Y:S02]  /*3bb0*/  CS2R R68, SRZ ;  /* 0x0000000000447805 */ /* 0x000fe4000001ff00 */
[----:B------:R-:W-:Y:S02]  /*3bc0*/  LEA.HI.X.SX32 R13, R18, R33, 0x1, P1 ;  /* 0x00000021120d7211 */ /* 0x000fe400008f0eff */
[----:B------:R-:W-:Y:S02]  /*3bd0*/  CS2R R70, SRZ ;  /* 0x0000000000467805 */ /* 0x000fe4000001ff00 */
[----:B------:R-:W-:Y:S02]  /*3be0*/  LEA R16, P1, R20, R31, 0x1 ;  /* 0x0000001f14107211 */ /* 0x000fe400078208ff */
[----:B------:R-:W-:-:S02]  /*3bf0*/  CS2R R72, SRZ ;  /* 0x0000000000487805 */ /* 0x000fc4000001ff00 */
[-C--:B------:R-:W-:Y:S01]  /*3c00*/  LEA.HI.X.SX32 R15, R19, R33.reuse, 0x1, P2 ;  /* 0x00000021130f7211 */ /* 0x080fe200010f0eff */
[----:B------:R-:W-:Y:S01]  /*3c10*/  STL.64 [R1+0x298], R12 ;  /* 0x0002980c01007387 */ /* 0x000fe20000100a00 */
[----:B------:R-:W-:Y:S02]  /*3c20*/  LEA.HI.X.SX32 R17, R20, R33, 0x1, P1 ;  /* 0x0000002114117211 */ /* 0x000fe400008f0eff */
[----:B------:R-:W-:Y:S02]  /*3c30*/  CS2R R74, SRZ ;  /* 0x00000000004a7805 */ /* 0x000fe4000001ff00 */
[----:B------:R-:W-:Y:S01]  /*3c40*/  LEA R28, R35, R27, 0x1 ;  /* 0x0000001b231c7211 */ /* 0x000fe200078e08ff */
[----:B------:R-:W-:Y:S01]  /*3c50*/  STL.64 [R1+0x2a0], R216 ;  /* 0x0002a0d801007387 */ /* 0x000fe20000100a00 */
[----:B------:R-:W-:Y:S02]  /*3c60*/  CS2R R76, SRZ ;  /* 0x00000000004c7805 */ /* 0x000fe4000001ff00 */
[----:B------:R-:W-:-:S02]  /*3c70*/  CS2R R78, SRZ ;  /* 0x00000000004e7805 */ /* 0x000fc4000001ff00 */
[----:B------:R-:W-:Y:S01]  /*3c80*/  CS2R R80, SRZ ;  /* 0x0000000000507805 */ /* 0x000fe2000001ff00 */
[----:B------:R0:W-:Y:S01]  /*3c90*/  STL.64 [R1+0x290], R14 ;  /* 0x0002900e01007387 */ /* 0x0001e20000100a00 */
[C---:B------:R-:W-:Y:S01]  /*3ca0*/  IMAD R29, R35.reuse, 0x2, R28 ;  /* 0x00000002231d7824 */ /* 0x040fe200078e021c */
[----:B------:R-:W-:Y:S02]  /*3cb0*/  CS2R R82, SRZ ;  /* 0x0000000000527805 */ /* 0x000fe4000001ff00 */
[----:B------:R-:W-:Y:S01]  /*3cc0*/  CS2R R84, SRZ ;  /* 0x0000000000547805 */ /* 0x000fe2000001ff00 */
[----:B------:R1:W-:Y:S01]  /*3cd0*/  STL.64 [R1+0x288], R16 ;  /* 0x0002881001007387 */ /* 0x0003e20000100a00 */
[----:B------:R-:W-:Y:S02]  /*3ce0*/  CS2R R86, SRZ ;  /* 0x0000000000567805 */ /* 0x000fe4000001ff00 */
[----:B------:R-:W-:Y:S01]  /*3cf0*/  LEA R30, R35, R29, 0x1 ;  /* 0x0000001d231e7211 */ /* 0x000fe200078e08ff */
[----:B------:R-:W-:-:S02]  /*3d00*/  UIADD3.64 UR10, UR32, 0x380, URZ ;  /* 0x00000380200a7897 */ /* 0x000fc4000fffe03f */
[----:B------:R-:W-:Y:S01]  /*3d10*/  UIADD3.64 UR14, UR32, 0x400, URZ ;  /* 0x00000400200e7897 */ /* 0x000fe2000fffe03f */
[----:B------:R-:W-:Y:S01]  /*3d20*/  LEA R10, R35, R30, 0x1 ;  /* 0x0000001e230a7211 */ /* 0x000fe200078e08ff */
[----:B------:R-:W-:Y:S01]  /*3d30*/  UIADD3.64 UR10, UR32, 0x480, URZ ;  /* 0x00000480200a7897 */ /* 0x000fe2000fffe03f */
[-C--:B0-----:R-:W-:Y:S01]  /*3d40*/  LEA R14, P2, R21, R31.reuse, 0x1 ;  /* 0x0000001f150e7211 */ /* 0x081fe200078408ff */
[----:B------:R-:W-:Y:S01]  /*3d50*/  UMOV UR60, URZ ;  /* 0x0000003f003c7c82 */ /* 0x000fe20008000000 */
[----:B------:R-:W-:Y:S01]  /*3d60*/  LEA R2, R35, R10, 0x1 ;  /* 0x0000000a23027211 */ /* 0x000fe200078e08ff */
[----:B------:R-:W-:Y:S01]  /*3d70*/  UIADD3.64 UR28, UR32, 0x80, URZ ;  /* 0x00000080201c7897 */ /* 0x000fe2000fffe03f */
[----:B-1----:R-:W-:Y:S01]  /*3d80*/  LEA R16, P1, R23, R31, 0x1 ;  /* 0x0000001f17107211 */ /* 0x002fe200078208ff */
[----:B------:R-:W-:Y:S01]  /*3d90*/  UIADD3.64 UR24, UR32, 0x100, URZ ;  /* 0x0000010020187897 */ /* 0x000fe2000fffe03f */
[----:B------:R-:W-:Y:S01]  /*3da0*/  LEA.HI.X.SX32 R15, R21, R33, 0x1, P2 ;  /* 0x00000021150f7211 */ /* 0x000fe200010f0eff */
[----:B------:R-:W-:Y:S01]  /*3db0*/  UIADD3.64 UR20, UR32, 0x180, URZ ;  /* 0x0000018020147897 */ /* 0x000fe2000fffe03f */
[C---:B------:R-:W-:Y:S01]  /*3dc0*/  LEA R18, P2, R24.reuse, R31, 0x1 ;  /* 0x0000001f18127211 */ /* 0x040fe200078408ff */
[----:B------:R-:W-:Y:S01]  /*3dd0*/  UIADD3.64 UR16, UR32, 0x200, URZ ;  /* 0x0000020020107897 */ /* 0x000fe2000fffe03f */
[-C--:B------:R-:W-:Y:S01]  /*3de0*/  LEA.HI.X.SX32 R17, R23, R33.reuse, 0x1, P1 ;  /* 0x0000002117117211 */ /* 0x080fe200008f0eff */
[----:B------:R-:W-:Y:S01]  /*3df0*/  STL.64 [R1+0x280], R14 ;  /* 0x0002800e01007387 */ /* 0x000fe20000100a00 */
[----:B------:R-:W-:Y:S01]  /*3e00*/  LEA.HI.X.SX32 R19, R24, R33, 0x1, P2 ;  /* 0x0000002118137211 */ /* 0x000fe200010f0eff */
[----:B------:R-:W-:Y:S01]  /*3e10*/  UIADD3.64 UR12, UR32, 0x280, URZ ;  /* 0x00000280200c7897 */ /* 0x000fe2000fffe03f */
[----:B------:R-:W-:Y:S01]  /*3e20*/  LEA R0, R35, R2, 0x1 ;  /* 0x0000000223007211 */ /* 0x000fe200078e08ff */
[----:B------:R0:W-:Y:S01]  /*3e30*/  STL.64 [R1+0x278], R16 ;  /* 0x0002781001007387 */ /* 0x0001e20000100a00 */
[----:B------:R-:W-:-:S02]  /*3e40*/  UIADD3.64 UR8, UR32, 0x300, URZ ;  /* 0x0000030020087897 */ /* 0x000fc4000fffe03f */
[----:B------:R-:W-:Y:S01]  /*3e50*/  UIADD3.64 UR40, UR32, 0x500, URZ ;  /* 0x0000050020287897 */ /* 0x000fe2000fffe03f */
[----:B------:R1:W-:Y:S01]  /*3e60*/  STL.64 [R1+0x270], R18 ;  /* 0x0002701201007387 */ /* 0x0003e20000100a00 */
[C---:B------:R-:W-:Y:S01]  /*3e70*/  IMAD R6, R35.reuse, 0x2, R0 ;  /* 0x0000000223067824 */ /* 0x040fe200078e0200 */
[----:B------:R-:W-:Y:S02]  /*3e80*/  UIADD3.64 UR44, UR32, 0x580, URZ ;  /* 0x00000580202c7897 */ /* 0x000fe4000fffe03f */
[----:B------:R-:W-:Y:S02]  /*3e90*/  UIADD3.64 UR48, UR32, 0x600, URZ ;  /* 0x0000060020307897 */ /* 0x000fe4000fffe03f */
[----:B------:R-:W-:Y:S01]  /*3ea0*/  LEA R7, R35, R6, 0x1 ;  /* 0x0000000623077211 */ /* 0x000fe200078e08ff */
[----:B------:R-:W-:Y:S01]  /*3eb0*/  UIADD3.64 UR52, UR32, 0x680, URZ ;  /* 0x0000068020347897 */ /* 0x000fe2000fffe03f */
[----:B0-----:R-:W-:Y:S01]  /*3ec0*/  LEA R16, P1, R25, R31, 0x1 ;  /* 0x0000001f19107211 */ /* 0x001fe200078208ff */
[----:B------:R-:W-:Y:S01]  /*3ed0*/  UIADD3.64 UR56, UR32, 0x700, URZ ;  /* 0x0000070020387897 */ /* 0x000fe2000fffe03f */
[----:B------:R-:W-:Y:S01]  /*3ee0*/  LEA R8, R35, R7, 0x1 ;  /* 0x0000000723087211 */ /* 0x000fe200078e08ff */
[----:B------:R-:W-:Y:S01]  /*3ef0*/  UIADD3.64 UR30, UR34, 0x2, URZ ;  /* 0x00000002221e7897 */ /* 0x000fe2000fffe03f */
[----:B-1----:R-:W-:Y:S01]  /*3f00*/  LEA R18, P2, R22, R31, 0x1 ;  /* 0x0000001f16127211 */ /* 0x002fe200078408ff */
[----:B------:R-:W-:Y:S01]  /*3f10*/  UIADD3.64 UR26, UR34, 0x4, URZ ;  /* 0x00000004221a7897 */ /* 0x000fe2000fffe03f */
[----:B------:R-:W-:-:S02]  /*3f20*/  LEA.HI.X.SX32 R17, R25, R33, 0x1, P1 ;  /* 0x0000002119117211 */ /* 0x000fc400008f0eff */
[----:B------:R-:W-:Y:S02]  /*3f30*/  CS2R R24, SRZ ;  /* 0x0000000000187805 */ /* 0x000fe4000001ff00 */
[----:B------:R-:W-:Y:S01]  /*3f40*/  LEA R20, P1, R26, R31, 0x1 ;  /* 0x0000001f1a147211 */ /* 0x000fe200078208ff */
[----:B------:R-:W-:Y:S01]  /*3f50*/  UIADD3.64 UR22, UR34, 0x1fe, URZ ;  /* 0x000001fe22167897 */ /* 0x000fe2000fffe03f */
[-C--:B------:R-:W-:Y:S01]  /*3f60*/  LEA.HI.X.SX32 R19, R22, R33.reuse, 0x1, P2 ;  /* 0x0000002116137211 */ /* 0x080fe200010f0eff */
[----:B------:R-:W-:Y:S01]  /*3f70*/  STL.64 [R1+0x268], R16 ;  /* 0x0002681001007387 */ /* 0x000fe20000100a00 */
[----:B------:R-:W-:Y:S01]  /*3f80*/  LEA.HI.X.SX32 R21, R26, R33, 0x1, P1 ;  /* 0x000000211a157211 */ /* 0x000fe200008f0eff */
[----:B------:R-:W-:Y:S01]  /*3f90*/  IMAD R22, R227, 0x1d, RZ ;  /* 0x0000001de3167824 */ /* 0x000fe200078e02ff */
[----:B------:R-:W-:Y:S01]  /*3fa0*/  LEA R9, R35, R8, 0x1 ;  /* 0x0000000823097211 */ /* 0x000fe200078e08ff */
[----:B------:R0:W-:Y:S01]  /*3fb0*/  STL.64 [R1+0x260], R18 ;  /* 0x0002601201007387 */ /* 0x0001e20000100a00 */
[----:B------:R-:W-:-:S02]  /*3fc0*/  UIADD3.64 UR18, UR34, 0x200, URZ ;  /* 0x0000020022127897 */ /* 0x000fc4000fffe03f */
[C---:B------:R-:W-:Y:S01]  /*3fd0*/  LEA R11, R35.reuse, R9, 0x1 ;  /* 0x00000009230b7211 */ /* 0x040fe200078e08ff */
[----:B------:R1:W-:Y:S01]  /*3fe0*/  STL.64 [R1+0x258], R20 ;  /* 0x0002581401007387 */ /* 0x0003e20000100a00 */
[----:B------:R-:W-:Y:S02]  /*3ff0*/  UIADD3.64 UR14, UR34, 0x202, URZ ;  /* 0x00000202220e7897 */ /* 0x000fe4000fffe03f */
[C---:B------:R-:W-:Y:S01]  /*4000*/  LEA R12, R35.reuse, R11, 0x1 ;  /* 0x0000000b230c7211 */ /* 0x040fe200078e08ff */
[----:B------:R-:W-:Y:S01]  /*4010*/  UIADD3.64 UR10, UR34, 0x204, URZ ;  /* 0x00000204220a7897 */ /* 0x000fe2000fffe03f */
[----:B------:R-:W-:Y:S02]  /*4020*/  ULDC UR5, c[0x0][0x238] ;  /* 0x00008e0000057ab9 */ /* 0x000fe40000000800 */
[----:B------:R-:W-:Y:S01]  /*4030*/  LEA R13, R35, R12, 0x1 ;  /* 0x0000000c230d7211 */ /* 0x000fe200078e08ff */
[----:B------:R-:W-:Y:S01]  /*4040*/  UMOV UR39, 0x40000040 ;  /* 0x4000004000277882 */ /* 0x000fe20000000000 */
[----:B0-----:R-:W-:-:S02]  /*4050*/  LEA R18, P2, R27, R31, 0x1 ;  /* 0x0000001f1b127211 */ /* 0x001fc400078408ff */
[C---:B-1----:R-:W-:Y:S01]  /*4060*/  LEA R20, P1, R28.reuse, R31, 0x1 ;  /* 0x0000001f1c147211 */ /* 0x042fe200078208ff */
[----:B------:R-:W-:Y:S01]  /*4070*/  IMAD R14, R35, 0x2, R13 ;  /* 0x00000002230e7824 */ /* 0x000fe200078e020d */
[-C--:B------:R-:W-:Y:S02]  /*4080*/  LEA.HI.X.SX32 R19, R27, R33.reuse, 0x1, P2 ;  /* 0x000000211b137211 */ /* 0x080fe400010f0eff */
[----:B------:R-:W-:Y:S02]  /*4090*/  CS2R R26, SRZ ;  /* 0x00000000001a7805 */ /* 0x000fe4000001ff00 */
[----:B------:R-:W-:Y:S02]  /*40a0*/  LEA.HI.X.SX32 R21, R28, R33, 0x1, P1 ;  /* 0x000000211c157211 */ /* 0x000fe400008f0eff */
[----:B------:R-:W-:Y:S01]  /*40b0*/  LEA R216, P2, R29, R31, 0x1 ;  /* 0x0000001f1dd87211 */ /* 0x000fe200078408ff */
[----:B------:R0:W-:Y:S01]  /*40c0*/  STL.64 [R1+0x250], R18 ;  /* 0x0002501201007387 */ /* 0x0001e20000100a00 */
[----:B------:R-:W-:-:S02]  /*40d0*/  LEA R15, R35, R14, 0x1 ;  /* 0x0000000e230f7211 */ /* 0x000fc400078e08ff */
[----:B------:R-:W-:Y:S01]  /*40e0*/  LEA.HI.X.SX32 R217, R29, R33, 0x1, P2 ;  /* 0x000000211dd97211 */ /* 0x000fe200010f0eff */
[----:B------:R1:W-:Y:S01]  /*40f0*/  STL.64 [R1+0x248], R20 ;  /* 0x0002481401007387 */ /* 0x0003e20000100a00 */
[C---:B------:R-:W-:Y:S02]  /*4100*/  LEA R220, P2, R10.reuse, R31, 0x1 ;  /* 0x0000001f0adc7211 */ /* 0x040fe400078408ff */
[----:B------:R-:W-:Y:S02]  /*4110*/  CS2R R28, SRZ ;  /* 0x00000000001c7805 */ /* 0x000fe4000001ff00 */
[C---:B------:R-:W-:Y:S02]  /*4120*/  LEA R16, R35.reuse, R15, 0x1 ;  /* 0x0000000f23107211 */ /* 0x040fe400078e08ff */
[----:B------:R-:W-:Y:S02]  /*4130*/  LEA.HI.X.SX32 R221, R10, R33, 0x1, P2 ;  /* 0x000000210add7211 */ /* 0x000fe400010f0eff */
[----:B------:R-:W-:-:S04]  /*4140*/  LEA R17, R35, R16, 0x1 ;  /* 0x0000001023117211 */ /* 0x000fc800078e08ff */
[C---:B0-----:R-:W-:Y:S02]  /*4150*/  LEA R18, R35.reuse, R17, 0x1 ;  /* 0x0000001123127211 */ /* 0x041fe400078e08ff */
[C---:B-1----:R-:W-:Y:S02]  /*4160*/  LEA R20, P1, R30.reuse, R31, 0x1 ;  /* 0x0000001f1e147211 */ /* 0x042fe400078208ff */
[----:B------:R-:W-:Y:S02]  /*4170*/  LEA R19, R35, R18, 0x1 ;  /* 0x0000001223137211 */ /* 0x000fe400078e08ff */
[----:B------:R-:W-:-:S05]  /*4180*/  LEA.HI.X.SX32 R21, R30, R33, 0x1, P1 ;  /* 0x000000211e157211 */ /* 0x000fca00008f0eff */
[----:B------:R0:W-:Y:S04]  /*4190*/  STL.64 [R1+0x238], R20 ;  /* 0x0002381401007387 */ /* 0x0001e80000100a00 */
[----:B------:R1:W-:Y:S04]  /*41a0*/  STL.64 [R1+0x240], R216 ;  /* 0x000240d801007387 */ /* 0x0003e80000100a00 */
[----:B------:R2:W-:Y:S01]  /*41b0*/  STL.64 [R1+0x230], R220 ;  /* 0x000230dc01007387 */ /* 0x0005e20000100a00 */
[----:B0-----:R-:W-:Y:S02]  /*41c0*/  LEA R20, R35, R19, 0x1 ;  /* 0x0000001323147211 */ /* 0x001fe400078e08ff */
[----:B-1----:R-:W-:-:S03]  /*41d0*/  LEA R216, P1, R2, R31, 0x1 ;  /* 0x0000001f02d87211 */ /* 0x002fc600078208ff */
[----:B------:R-:W-:Y:S01]  /*41e0*/  IMAD R10, R35, 0x2, R20 ;  /* 0x00000002230a7824 */ /* 0x000fe200078e0214 */
[----:B------:R-:W-:Y:S02]  /*41f0*/  LEA.HI.X.SX32 R217, R2, R33, 0x1, P1 ;  /* 0x0000002102d97211 */ /* 0x000fe400008f0eff */
[----:B--2---:R-:W-:-:S03]  /*4200*/  LEA R220, P2, R0, R31, 0x1 ;  /* 0x0000001f00dc7211 */ /* 0x004fc600078408ff */
[----:B------:R0:W-:Y:S01]  /*4210*/  STL.64 [R1+0x228], R216 ;  /* 0x000228d801007387 */ /* 0x0001e20000100a00 */
[----:B------:R-:W-:Y:S02]  /*4220*/  LEA.HI.X.SX32 R221, R0, R33, 0x1, P2 ;  /* 0x0000002100dd7211 */ /* 0x000fe400010f0eff */
[----:B------:R-:W-:-:S03]  /*4230*/  LEA R0, R35, R10, 0x1 ;  /* 0x0000000a23007211 */ /* 0x000fc600078e08ff */
[----:B------:R1:W-:Y:S01]  /*4240*/  STL.64 [R1+0x220], R220 ;  /* 0x000220dc01007387 */ /* 0x0003e20000100a00 */
[----:B------:R-:W-:Y:S02]  /*4250*/  LEA R2, R35, R0, 0x1 ;  /* 0x0000000023027211 */ /* 0x000fe400078e08ff */
[----:B0-----:R-:W-:-:S04]  /*4260*/  LEA R216, P1, R6, R31, 0x1 ;  /* 0x0000001f06d87211 */ /* 0x001fc800078208ff */
[----:B------:R-:W-:Y:S02]  /*4270*/  LEA.HI.X.SX32 R217, R6, R33, 0x1, P1 ;  /* 0x0000002106d97211 */ /* 0x000fe400008f0eff */
[----:B-1----:R-:W-:Y:S02]  /*4280*/  LEA R220, P2, R7, R31, 0x1 ;  /* 0x0000001f07dc7211 */ /* 0x002fe400078408ff */
[----:B------:R-:W-:Y:S01]  /*4290*/  LEA R6, R35, R2, 0x1 ;  /* 0x0000000223067211 */ /* 0x000fe200078e08ff */
[----:B------:R0:W-:Y:S01]  /*42a0*/  STL.64 [R1+0x218], R216 ;  /* 0x000218d801007387 */ /* 0x0001e20000100a00 */
[----:B------:R-:W-:Y:S02]  /*42b0*/  LEA.HI.X.SX32 R221, R7, R33, 0x1, P2 ;  /* 0x0000002107dd7211 */ /* 0x000fe400010f0eff */
[----:B------:R-:W-:-:S03]  /*42c0*/  LEA R7, R35, R6, 0x1 ;  /* 0x0000000623077211 */ /* 0x000fc600078e08ff */
[----:B------:R1:W-:Y:S01]  /*42d0*/  STL.64 [R1+0x210], R220 ;  /* 0x000210dc01007387 */ /* 0x0003e20000100a00 */
        /* <DEDUP_REMOVED lines=9> */
[----:B------:R-:W-:Y:S01]  /*4370*/  LEA.HI.X.SX32 R217, R11, R33, 0x1, P1 ;  /* 0x000000210bd97211 */ /* 0x000fe200008f0eff */
[----:B------:R-:W-:Y:S01]  /*4380*/  IMAD R11, R35, 0x2, R9 ;  /* 0x00000002230b7824 */ /* 0x000fe200078e0209 */
[----:B-1----:R-:W-:-:S03]  /*4390*/  LEA R220, P2, R12, R31, 0x1 ;  /* 0x0000001f0cdc7211 */ /* 0x002fc600078408ff */
[----:B------:R0:W-:Y:S01]  /*43a0*/  STL.64 [R1+0x1f8], R216 ;  /* 0x0001f8d801007387 */ /* 0x0001e20000100a00 */
[----:B------:R-:W-:-:S05]  /*43b0*/  LEA.HI.X.SX32 R221, R12, R33, 0x1, P2 ;  /* 0x000000210cdd7211 */ /* 0x000fca00010f0eff */
[----:B------:R1:W-:Y:S01]  /*43c0*/  STL.64 [R1+0x1f0], R220 ;  /* 0x0001f0dc01007387 */ /* 0x0003e20000100a00 */
[----:B0-----:R-:W-:-:S04]  /*43d0*/  LEA R216, P1, R13, R31, 0x1 ;  /* 0x0000001f0dd87211 */ /* 0x001fc800078208ff */
[----:B------:R-:W-:Y:S02]  /*43e0*/  LEA.HI.X.SX32 R217, R13, R33, 0x1, P1 ;  /* 0x000000210dd97211 */ /* 0x000fe400008f0eff */
[----:B-1----:R-:W-:-:S03]  /*43f0*/  LEA R220, P2, R14, R31, 0x1 ;  /* 0x0000001f0edc7211 */ /* 0x002fc600078408ff */
[----:B------:R0:W-:Y:S01]  /*4400*/  STL.64 [R1+0x1e8], R216 ;  /* 0x0001e8d801007387 */ /* 0x0001e20000100a00 */
[----:B------:R-:W-:Y:S02]  /*4410*/  LEA.HI.X.SX32 R221, R14, R33, 0x1, P2 ;  /* 0x000000210edd7211 */ /* 0x000fe400010f0eff */
[----:B------:R-:W-:-:S03]  /*4420*/  LEA R12, P2, R16, R31, 0x1 ;  /* 0x0000001f100c7211 */ /* 0x000fc600078408ff */
[----:B------:R1:W-:Y:S01]  /*4430*/  STL.64 [R1+0x1e0], R220 ;  /* 0x0001e0dc01007387 */ /* 0x0003e20000100a00 */
[----:B------:R-:W-:Y:S02]  /*4440*/  LEA.HI.X.SX32 R13, R16, R33, 0x1, P2 ;  /* 0x00000021100d7211 */ /* 0x000fe400010f0eff */
[----:B0-----:R-:W-:-:S04]  /*4450*/  LEA R216, P1, R15, R31, 0x1 ;  /* 0x0000001f0fd87211 */ /* 0x001fc800078208ff */
[----:B------:R-:W-:Y:S02]  /*4460*/  LEA.HI.X.SX32 R217, R15, R33, 0x1, P1 ;  /* 0x000000210fd97211 */ /* 0x000fe400008f0eff */
[----:B-1----:R-:W-:-:S03]  /*4470*/  LEA R220, P1, R17, R31, 0x1 ;  /* 0x0000001f11dc7211 */ /* 0x002fc600078208ff */
[----:B------:R0:W-:Y:S01]  /*4480*/  STL.64 [R1+0x1d8], R216 ;  /* 0x0001d8d801007387 */ /* 0x0001e20000100a00 */
[----:B------:R-:W-:Y:S02]  /*4490*/  LEA.HI.X.SX32 R221, R17, R33, 0x1, P1 ;  /* 0x0000002111dd7211 */ /* 0x000fe400008f0eff */
[C---:B------:R-:W-:Y:S01]  /*44a0*/  LEA R14, P1, R19.reuse, R31, 0x1 ;  /* 0x0000001f130e7211 */ /* 0x040fe200078208ff */
[----:B------:R1:W-:Y:S03]  /*44b0*/  STL.64 [R1+0x1d0], R12 ;  /* 0x0001d00c01007387 */ /* 0x0003e60000100a00 */
[----:B------:R-:W-:Y:S01]  /*44c0*/  LEA.HI.X.SX32 R15, R19, R33, 0x1, P1 ;  /* 0x00000021130f7211 */ /* 0x000fe200008f0eff */
[----:B------:R2:W-:Y:S01]  /*44d0*/  STL.64 [R1+0x1c8], R220 ;  /* 0x0001c8dc01007387 */ /* 0x0005e20000100a00 */
[----:B------:R-:W-:Y:S01]  /*44e0*/  IMAD R19, R227, 0x2c, RZ ;  /* 0x0000002ce3137824 */ /* 0x000fe200078e02ff */
[----:B0-----:R-:W-:-:S04]  /*44f0*/  LEA R216, P2, R18, R31, 0x1 ;  /* 0x0000001f12d87211 */ /* 0x001fc800078408ff */
[----:B------:R-:W-:Y:S01]  /*4500*/  LEA.HI.X.SX32 R217, R18, R33, 0x1, P2 ;  /* 0x0000002112d97211 */ /* 0x000fe200010f0eff */
[----:B------:R-:W-:Y:S01]  /*4510*/  IMAD R18, R227, 0x1f, RZ ;  /* 0x0000001fe3127824 */ /* 0x000fe200078e02ff */
[C---:B------:R-:W-:Y:S02]  /*4520*/  LEA R16, P2, R20.reuse, R31, 0x1 ;  /* 0x0000001f14107211 */ /* 0x040fe400078408ff */
[----:B-1----:R-:W-:Y:S01]  /*4530*/  LEA R12, R35, R11, 0x1 ;  /* 0x0000000b230c7211 */ /* 0x002fe200078e08ff */
[----:B------:R0:W-:Y:S01]  /*4540*/  STL.64 [R1+0x1c0], R216 ;  /* 0x0001c0d801007387 */ /* 0x0001e20000100a00 */
[----:B------:R-:W-:Y:S01]  /*4550*/  LEA.HI.X.SX32 R17, R20, R33, 0x1, P2 ;  /* 0x0000002114117211 */ /* 0x000fe200010f0eff */
[----:B--2---:R-:W-:Y:S01]  /*4560*/  IMAD R220, R227, 0x1a, RZ ;  /* 0x0000001ae3dc7824 */ /* 0x004fe200078e02ff */
[----:B------:R-:W-:Y:S01]  /*4570*/  LEA R13, R35, R12, 0x1 ;  /* 0x0000000c230d7211 */ /* 0x000fe200078e08ff */
[----:B------:R-:W-:Y:S04]  /*4580*/  STL.64 [R1+0x1b8], R14 ;  /* 0x0001b80e01007387 */ /* 0x000fe80000100a00 */
[----:B------:R1:W-:Y:S01]  /*4590*/  STL.64 [R1+0x1b0], R16 ;  /* 0x0001b01001007387 */ /* 0x0003e20000100a00 */
[----:B0-----:R-:W-:-:S04]  /*45a0*/  LEA R216, P1, R10, R31, 0x1 ;  /* 0x0000001f0ad87211 */ /* 0x001fc800078208ff */
[----:B------:R-:W-:Y:S02]  /*45b0*/  LEA.HI.X.SX32 R217, R10, R33, 0x1, P1 ;  /* 0x000000210ad97211 */ /* 0x000fe400008f0eff */
[-C--:B------:R-:W-:Y:S02]  /*45c0*/  LEA R20, P1, R2, R31.reuse, 0x1 ;  /* 0x0000001f02147211 */ /* 0x080fe400078208ff */
[----:B-1----:R-:W-:Y:S01]  /*45d0*/  LEA R16, P2, R0, R31, 0x1 ;  /* 0x0000001f00107211 */ /* 0x002fe200078408ff */
[----:B------:R0:W-:Y:S01]  /*45e0*/  STL.64 [R1+0x1a8], R216 ;  /* 0x0001a8d801007387 */ /* 0x0001e20000100a00 */
[-C--:B------:R-:W-:Y:S02]  /*45f0*/  LEA.HI.X.SX32 R21, R2, R33.reuse, 0x1, P1 ;  /* 0x0000002102157211 */ /* 0x080fe400008f0eff */
[----:B------:R-:W-:Y:S02]  /*4600*/  LEA.HI.X.SX32 R17, R0, R33, 0x1, P2 ;  /* 0x0000002100117211 */ /* 0x000fe400010f0eff */
[----:B------:R-:W-:-:S03]  /*4610*/  LEA R14, R35, R13, 0x1 ;  /* 0x0000000d230e7211 */ /* 0x000fc600078e08ff */
[----:B------:R1:W-:Y:S01]  /*4620*/  STL.64 [R1+0x1a0], R16 ;  /* 0x0001a01001007387 */ /* 0x0003e20000100a00 */
[----:B------:R-:W-:-:S03]  /*4630*/  LEA R10, R35, R14, 0x1 ;  /* 0x0000000e230a7211 */ /* 0x000fc600078e08ff */
[----:B------:R2:W-:Y:S01]  /*4640*/  STL.64 [R1+0x198], R20 ;  /* 0x0001981401007387 */ /* 0x0005e20000100a00 */
[----:B------:R-:W-:Y:S01]  /*4650*/  LEA R0, R35, R10, 0x1 ;  /* 0x0000000a23007211 */ /* 0x000fe200078e08ff */
[----:B0-----:R-:W-:-:S03]  /*4660*/  IMAD R216, R227, 0x1c, RZ ;  /* 0x0000001ce3d87824 */ /* 0x001fc600078e02ff */
[----:B------:R-:W-:Y:S02]  /*4670*/  LEA R2, R35, R0, 0x1 ;  /* 0x0000000023027211 */ /* 0x000fe400078e08ff */
[----:B-1----:R-:W-:-:S04]  /*4680*/  LEA R16, P2, R6, R31, 0x1 ;  /* 0x0000001f06107211 */ /* 0x002fc800078408ff */
[----:B------:R-:W-:Y:S01]  /*4690*/  LEA.HI.X.SX32 R17, R6, R33, 0x1, P2 ;  /* 0x0000002106117211 */ /* 0x000fe200010f0eff */
[----:B------:R-:W-:Y:S01]  /*46a0*/  IMAD R6, R35, 0x2, R2 ;  /* 0x0000000223067824 */ /* 0x000fe200078e0202 */
[----:B--2---:R-:W-:-:S03]  /*46b0*/  LEA R20, P1, R7, R31, 0x1 ;  /* 0x0000001f07147211 */ /* 0x004fc600078208ff */
        /* <DEDUP_REMOVED lines=14> */
[C---:B-1----:R-:W-:Y:S02]  /*47a0*/  LEA R20, P1, R12.reuse, R31, 0x1 ;  /* 0x0000001f0c147211 */ /* 0x042fe400078208ff */
[----:B------:R-:W-:Y:S01]  /*47b0*/  LEA R11, R35, R9, 0x1 ;  /* 0x00000009230b7211 */ /* 0x000fe200078e08ff */
[----:B------:R0:W-:Y:S01]  /*47c0*/  STL.64 [R1+0x170], R16 ;  /* 0x0001701001007387 */ /* 0x0001e20000100a00 */
[----:B------:R-:W-:-:S05]  /*47d0*/  LEA.HI.X.SX32 R21, R12, R33, 0x1, P1 ;  /* 0x000000210c157211 */ /* 0x000fca00008f0eff */
[----:B------:R1:W-:Y:S01]  /*47e0*/  STL.64 [R1+0x168], R20 ;  /* 0x0001681401007387 */ /* 0x0003e20000100a00 */
[----:B0-----:R-:W-:-:S04]  /*47f0*/  LEA R16, P2, R13, R31, 0x1 ;  /* 0x0000001f0d107211 */ /* 0x001fc800078408ff */
[----:B------:R-:W-:Y:S01]  /*4800*/  LEA.HI.X.SX32 R17, R13, R33, 0x1, P2 ;  /* 0x000000210d117211 */ /* 0x000fe200010f0eff */
[----:B------:R-:W-:Y:S01]  /*4810*/  IMAD R13, R227, 0xf, RZ ;  /* 0x0000000fe30d7824 */ /* 0x000fe200078e02ff */
        /* <DEDUP_REMOVED lines=9> */
[C---:B------:R-:W-:Y:S02]  /*48b0*/  LEA R14, P1, R6.reuse, R31, 0x1 ;  /* 0x0000001f060e7211 */ /* 0x040fe400078208ff */
[----:B------:R-:W-:Y:S01]  /*48c0*/  LEA R0, R35, R11, 0x1 ;  /* 0x0000000b23007211 */ /* 0x000fe200078e08ff */
[----:B------:R-:W-:Y:S01]  /*48d0*/  STL.64 [R1+0x148], R20 ;  /* 0x0001481401007387 */ /* 0x000fe20000100a00 */
[----:B------:R-:W-:Y:S02]  /*48e0*/  LEA.HI.X.SX32 R15, R6, R33, 0x1, P1 ;  /* 0x00000021060f7211 */ /* 0x000fe400008f0eff */
[----:B0-----:R-:W-:-:S04]  /*48f0*/  LEA R16, P2, R2, R31, 0x1 ;  /* 0x0000001f02107211 */ /* 0x001fc800078408ff */
[----:B------:R-:W-:Y:S02]  /*4900*/  LEA.HI.X.SX32 R17, R2, R33, 0x1, P2 ;  /* 0x0000002102117211 */ /* 0x000fe400010f0eff */
[----:B------:R-:W-:-:S03]  /*4910*/  LEA R2, R35, R0, 0x1 ;  /* 0x0000000023027211 */ /* 0x000fc600078e08ff */
[----:B------:R0:W-:Y:S02]  /*4920*/  STL.64 [R1+0x140], R16 ;  /* 0x0001401001007387 */ /* 0x0001e40000100a00 */
[----:B------:R-:W-:Y:S02]  /*4930*/  IMAD R6, R35, 0x2, R2 ;  /* 0x0000000223067824 */ /* 0x000fe400078e0202 */
[----:B------:R1:W-:Y:S01]  /*4940*/  STL.64 [R1+0x138], R14 ;  /* 0x0001380e01007387 */ /* 0x0003e20000100a00 */
[CC--:B0-----:R-:W-:Y:S02]  /*4950*/  LEA R16, P2, R7.reuse, R31.reuse, 0x1 ;  /* 0x0000001f07107211 */ /* 0x0c1fe400078408ff */
[C---:B-1----:R-:W-:Y:S02]  /*4960*/  LEA R14, P1, R8.reuse, R31, 0x1 ;  /* 0x0000001f080e7211 */ /* 0x042fe400078208ff */
[-C--:B------:R-:W-:Y:S02]  /*4970*/  LEA.HI.X.SX32 R17, R7, R33.reuse, 0x1, P2 ;  /* 0x0000002107117211 */ /* 0x080fe400010f0eff */
[----:B------:R-:W-:-:S02]  /*4980*/  LEA.HI.X.SX32 R15, R8, R33, 0x1, P1 ;  /* 0x00000021080f7211 */ /* 0x000fc400008f0eff */
[C---:B------:R-:W-:Y:S01]  /*4990*/  LEA R7, R35.reuse, R6, 0x1 ;  /* 0x0000000623077211 */ /* 0x040fe200078e08ff */
[----:B------:R0:W-:Y:S03]  /*49a0*/  STL.64 [R1+0x130], R16 ;  /* 0x0001301001007387 */ /* 0x0001e60000100a00 */
[----:B------:R-:W-:Y:S01]  /*49b0*/  LEA R8, R35, R7, 0x1 ;  /* 0x0000000723087211 */ /* 0x000fe200078e08ff */
[----:B------:R1:W-:Y:S03]  /*49c0*/  STL.64 [R1+0x128], R14 ;  /* 0x0001280e01007387 */ /* 0x0003e60000100a00 */
[----:B------:R-:W-:-:S04]  /*49d0*/  LEA R20, P3, R8, R31, 0x1 ;  /* 0x0000001f08147211 */ /* 0x000fc800078608ff */
[----:B------:R-:W-:Y:S02]  /*49e0*/  LEA.HI.X.SX32 R21, R8, R33, 0x1, P3 ;  /* 0x0000002108157211 */ /* 0x000fe400018f0eff */
[-C--:B0-----:R-:W-:Y:S02]  /*49f0*/  LEA R16, P2, R9, R31.reuse, 0x1 ;  /* 0x0000001f09107211 */ /* 0x081fe400078408ff */
[----:B------:R-:W-:Y:S01]  /*4a00*/  IADD3 RZ, P3, R5, R224, RZ ;  /* 0x000000e005ff7210 */ /* 0x000fe20007f7e0ff */
[----:B------:R-:W-:Y:S01]  /*4a10*/  IMAD R5, R227, 0xb, RZ ;  /* 0x0000000be3057824 */ /* 0x000fe200078e02ff */
[----:B-1----:R-:W-:Y:S02]  /*4a20*/  LEA R14, P1, R11, R31, 0x1 ;  /* 0x0000001f0b0e7211 */ /* 0x002fe400078208ff */
[-C--:B------:R-:W-:Y:S01]  /*4a30*/  LEA.HI.X.SX32 R17, R9, R33.reuse, 0x1, P2 ;  /* 0x0000002109117211 */ /* 0x080fe200010f0eff */
[----:B------:R-:W-:Y:S01]  /*4a40*/  IMAD R9, R227, 0xd, RZ ;  /* 0x0000000de3097824 */ /* 0x000fe200078e02ff */
[----:B------:R-:W-:Y:S01]  /*4a50*/  LEA.HI.X.SX32 R15, R11, R33, 0x1, P1 ;  /* 0x000000210b0f7211 */ /* 0x000fe200008f0eff */
[----:B------:R-:W-:-:S02]  /*4a60*/  IMAD R11, R227, 0xe, RZ ;  /* 0x0000000ee30b7824 */ /* 0x000fc400078e02ff */
[----:B------:R0:W-:Y:S04]  /*4a70*/  STL.64 [R1+0x120], R16 ;  /* 0x0001201001007387 */ /* 0x0001e80000100a00 */
[----:B------:R1:W-:Y:S01]  /*4a80*/  STL.64 [R1+0x118], R14 ;  /* 0x0001180e01007387 */ /* 0x0003e20000100a00 */
[-C--:B0-----:R-:W-:Y:S02]  /*4a90*/  LEA R16, P2, R0, R31.reuse, 0x1 ;  /* 0x0000001f00107211 */ /* 0x081fe400078408ff */
[----:B-1----:R-:W-:Y:S02]  /*4aa0*/  LEA R14, P1, R2, R31, 0x1 ;  /* 0x0000001f020e7211 */ /* 0x002fe400078208ff */
[-C--:B------:R-:W-:Y:S02]  /*4ab0*/  LEA.HI.X.SX32 R17, R0, R33.reuse, 0x1, P2 ;  /* 0x0000002100117211 */ /* 0x080fe400010f0eff */
[----:B------:R-:W-:-:S02]  /*4ac0*/  LEA.HI.X.SX32 R15, R2, R33, 0x1, P1 ;  /* 0x00000021020f7211 */ /* 0x000fc400008f0eff */
[C---:B------:R-:W-:Y:S01]  /*4ad0*/  LEA R0, R35.reuse, R8, 0x1 ;  /* 0x0000000823007211 */ /* 0x040fe200078e08ff */
[----:B------:R0:W-:Y:S03]  /*4ae0*/  STL.64 [R1+0x110], R16 ;  /* 0x0001101001007387 */ /* 0x0001e60000100a00 */
[----:B------:R-:W-:Y:S01]  /*4af0*/  LEA R2, R35, R0, 0x1 ;  /* 0x0000000023027211 */ /* 0x000fe200078e08ff */
[----:B------:R1:W-:Y:S01]  /*4b00*/  STL.64 [R1+0x108], R14 ;  /* 0x0001080e01007387 */ /* 0x0003e20000100a00 */
[----:B------:R-:W-:Y:S02]  /*4b10*/  CS2R R34, SRZ ;  /* 0x0000000000227805 */ /* 0x000fe4000001ff00 */
[-C--:B0-----:R-:W-:Y:S02]  /*4b20*/  LEA R16, P2, R6, R31.reuse, 0x1 ;  /* 0x0000001f06107211 */ /* 0x081fe400078408ff */
[----:B-1----:R-:W-:-:S02]  /*4b30*/  LEA R14, P1, R7, R31, 0x1 ;  /* 0x0000001f070e7211 */ /* 0x002fc400078208ff */
[-C--:B------:R-:W-:Y:S02]  /*4b40*/  LEA.HI.X.SX32 R17, R6, R33.reuse, 0x1, P2 ;  /* 0x0000002106117211 */ /* 0x080fe400010f0eff */
[----:B------:R-:W-:Y:S01]  /*4b50*/  LEA.HI.X.SX32 R15, R7, R33, 0x1, P1 ;  /* 0x00000021070f7211 */ /* 0x000fe200008f0eff */
[----:B------:R-:W-:Y:S01]  /*4b60*/  IMAD R7, R227, 0xc, RZ ;  /* 0x0000000ce3077824 */ /* 0x000fe200078e02ff */
[----:B------:R-:W-:Y:S01]  /*4b70*/  MOV R6, 0x3f800000 ;  /* 0x3f80000000067802 */ /* 0x000fe20000000f00 */
[----:B------:R0:W-:Y:S04]  /*4b80*/  STL.64 [R1+0x100], R16 ;  /* 0x0001001001007387 */ /* 0x0001e80000100a00 */
[----:B------:R1:W-:Y:S04]  /*4b90*/  STL.64 [R1+0xf8], R14 ;  /* 0x0000f80e01007387 */ /* 0x0003e80000100a00 */
[----:B------:R2:W-:Y:S01]  /*4ba0*/  STL.64 [R1+0xf0], R20 ;  /* 0x0000f01401007387 */ /* 0x0005e20000100a00 */
[----:B0-----:R-:W-:-:S02]  /*4bb0*/  LEA R16, P1, R0, R31, 0x1 ;  /* 0x0000001f00107211 */ /* 0x001fc400078208ff */
[----:B-1----:R-:W-:Y:S02]  /*4bc0*/  LEA R14, P2, R2, R31, 0x1 ;  /* 0x0000001f020e7211 */ /* 0x002fe400078408ff */
[----:B------:R-:W-:Y:S02]  /*4bd0*/  CS2R R30, SRZ ;  /* 0x00000000001e7805 */ /* 0x000fe4000001ff00 */
[-C--:B------:R-:W-:Y:S02]  /*4be0*/  LEA.HI.X.SX32 R17, R0, R33.reuse, 0x1, P1 ;  /* 0x0000002100117211 */ /* 0x080fe400008f0eff */
[----:B------:R-:W-:Y:S01]  /*4bf0*/  LEA.HI.X.SX32 R15, R2, R33, 0x1, P2 ;  /* 0x00000021020f7211 */ /* 0x000fe200010f0eff */
[C---:B--2---:R-:W-:Y:S01]  /*4c00*/  IMAD R20, R227.reuse, 0x1e, RZ ;  /* 0x0000001ee3147824 */ /* 0x044fe200078e02ff */
[----:B------:R-:W-:Y:S01]  /*4c10*/  MOV R0, RZ ;  /* 0x000000ff00007202 */ /* 0x000fe20000000f00 */
[----:B------:R-:W-:Y:S01]  /*4c20*/  IMAD.MOV.U32 R2, RZ, RZ, RZ ;  /* 0x000000ffff027224 */ /* 0x000fe200078e00ff */
[----:B------:R-:W-:Y:S01]  /*4c30*/  CS2R R32, SRZ ;  /* 0x0000000000207805 */ /* 0x000fe2000001ff00 */
[----:B------:R0:W-:Y:S04]  /*4c40*/  STL.64 [R1+0xe0], R14 ;  /* 0x0000e00e01007387 */ /* 0x0001e80000100a00 */
[----:B------:R1:W-:Y:S01]  /*4c50*/  STL.64 [R1+0xe8], R16 ;  /* 0x0000e81001007387 */ /* 0x0003e20000100a00 */
[----:B0-----:R-:W-:-:S02]  /*4c60*/  IMAD R15, R227, 0x16, RZ ;  /* 0x00000016e30f7824 */ /* 0x001fc400078e02ff */
[----:B-1----:R-:W-:-:S03]  /*4c70*/  IMAD R17, R227, 0x18, RZ ;  /* 0x00000018e3117824 */ /* 0x002fc600078e02ff */
[----:B------:R-:W-:-:S04]  /*4c80*/  IADD3 RZ, P1, R15, R224, RZ ;  /* 0x000000e00fff7210 */ /* 0x000fc80007f3e0ff */
[-C--:B------:R-:W-:Y:S01]  /*4c90*/  LEA.HI.X.SX32 R239, R5, R225.reuse, 0x1, P1 ;  /* 0x000000e105ef7211 */ /* 0x080fe200008f0eff */
[----:B------:R-:W-:Y:S01]  /*4ca0*/  IMAD R5, R227, 0x11, RZ ;  /* 0x00000011e3057824 */ /* 0x000fe200078e02ff */
[-C--:B------:R-:W-:Y:S02]  /*4cb0*/  IADD3 RZ, P2, R17, R224.reuse, RZ ;  /* 0x000000e011ff7210 */ /* 0x080fe40007f5e0ff */
[-C--:B------:R-:W-:Y:S01]  /*4cc0*/  IADD3 RZ, P1, R220, R224.reuse, RZ ;  /* 0x000000e0dcff7210 */ /* 0x080fe20007f3e0ff */
[----:B------:R-:W-:Y:S01]  /*4cd0*/  STL [R1+0xcc], R239 ;  /* 0x0000ccef01007387 */ /* 0x000fe20000100800 */
[-C--:B------:R-:W-:Y:S01]  /*4ce0*/  LEA.HI.X.SX32 R237, R7, R225.reuse, 0x1, P2 ;  /* 0x000000e107ed7211 */ /* 0x080fe200010f0eff */
[----:B------:R-:W-:Y:S01]  /*4cf0*/  IMAD R7, R227, 0x2e, RZ ;  /* 0x0000002ee3077824 */ /* 0x000fe200078e02ff */
[-C--:B------:R-:W-:Y:S01]  /*4d00*/  LEA.HI.X.SX32 R235, R9, R225.reuse, 0x1, P1 ;  /* 0x000000e109eb7211 */ /* 0x080fe200008f0eff */
[----:B------:R-:W-:Y:S01]  /*4d10*/  IMAD R9, R227, 0x30, RZ ;  /* 0x00000030e3097824 */ /* 0x000fe200078e02ff */
[-C--:B------:R-:W-:Y:S01]  /*4d20*/  IADD3 RZ, P1, R20, R224.reuse, RZ ;  /* 0x000000e014ff7210 */ /* 0x080fe20007f3e0ff */
[----:B------:R-:W-:Y:S01]  /*4d30*/  STL [R1+0xc4], R237 ;  /* 0x0000c4ed01007387 */ /* 0x000fe20000100800 */
[-C--:B------:R-:W-:Y:S01]  /*4d40*/  LEA.HI.X.SX32 R229, R5, R225.reuse, 0x1, P0 ;  /* 0x000000e105e57211 */ /* 0x080fe200000f0eff */
[----:B------:R-:W-:Y:S01]  /*4d50*/  IMAD R5, R227, 0x13, RZ ;  /* 0x00000013e3057824 */ /* 0x000fe200078e02ff */
[----:B------:R-:W-:Y:S01]  /*4d60*/  LEA.HI.X.SX32 R231, R13, R225, 0x1, P1 ;  /* 0x000000e10de77211 */ /* 0x000fe200008f0eff */
[----:B------:R-:W-:Y:S01]  /*4d70*/  STL [R1+0xbc], R235 ;  /* 0x0000bceb01007387 */ /* 0x000fe20000100800 */
[-C--:B------:R-:W-:Y:S01]  /*4d80*/  IADD3 RZ, P1, R7, R224.reuse, RZ ;  /* 0x000000e007ff7210 */ /* 0x080fe20007f3e0ff */
[----:B------:R-:W-:Y:S01]  /*4d90*/  IMAD R7, R227, 0x12, RZ ;  /* 0x00000012e3077824 */ /* 0x000fe200078e02ff */
[----:B------:R-:W-:-:S02]  /*4da0*/  IADD3 RZ, P2, R216, R224, RZ ;  /* 0x000000e0d8ff7210 */ /* 0x000fc40007f5e0ff */
[-C--:B------:R-:W-:Y:S01]  /*4db0*/  IADD3 RZ, P0, R9, R224.reuse, RZ ;  /* 0x000000e009ff7210 */ /* 0x080fe20007f1e0ff */
[----:B------:R-:W-:Y:S01]  /*4dc0*/  IMAD R9, R227, 0x34, RZ ;  /* 0x00000034e3097824 */ /* 0x000fe200078e02ff */
[-C--:B------:R-:W-:Y:S01]  /*4dd0*/  LEA.HI.X.SX32 R223, R7, R225.reuse, 0x1, P6 ;  /* 0x000000e107df7211 */ /* 0x080fe200030f0eff */
[----:B------:R-:W-:Y:S01]  /*4de0*/  IMAD R7, R227, 0x14, RZ ;  /* 0x00000014e3077824 */ /* 0x000fe200078e02ff */
[-C--:B------:R-:W-:Y:S01]  /*4df0*/  LEA.HI.X.SX32 R233, R11, R225.reuse, 0x1, P2 ;  /* 0x000000e10be97211 */ /* 0x080fe200010f0eff */
[----:B------:R-:W-:Y:S01]  /*4e00*/  IMAD R11, R227, 0x32, RZ ;  /* 0x00000032e30b7824 */ /* 0x000fe200078e02ff */
[-C--:B------:R-:W-:Y:S01]  /*4e10*/  LEA.HI.X.SX32 R219, R5, R225.reuse, 0x1, P5 ;  /* 0x000000e105db7211 */ /* 0x080fe200028f0eff */
[----:B------:R-:W-:Y:S01]  /*4e20*/  IMAD R5, R227, 0x15, RZ ;  /* 0x00000015e3057824 */ /* 0x000fe200078e02ff */
[-C--:B------:R-:W-:Y:S01]  /*4e30*/  IADD3 RZ, P5, R9, R224.reuse, RZ ;  /* 0x000000e009ff7210 */ /* 0x080fe20007fbe0ff */
[----:B------:R-:W-:Y:S01]  /*4e40*/  IMAD R9, R227, 0x38, RZ ;  /* 0x00000038e3097824 */ /* 0x000fe200078e02ff */
[-C--:B------:R-:W-:Y:S01]  /*4e50*/  LEA.HI.X.SX32 R23, R7, R225.reuse, 0x1, P4 ;  /* 0x000000e107177211 */ /* 0x080fe200020f0eff */
[----:B------:R-:W-:Y:S01]  /*4e60*/  IMAD R7, R227, 0x3a, RZ ;  /* 0x0000003ae3077824 */ /* 0x000fe200078e02ff */
[-C--:B------:R-:W-:Y:S01]  /*4e70*/  IADD3 RZ, P2, R19, R224.reuse, RZ ;  /* 0x000000e013ff7210 */ /* 0x080fe20007f5e0ff */
[----:B------:R-:W-:Y:S01]  /*4e80*/  STL [R1+0xb4], R233 ;  /* 0x0000b4e901007387 */ /* 0x000fe20000100800 */
[-C--:B------:R-:W-:Y:S01]  /*4e90*/  IADD3 RZ, P6, R11, R224.reuse, RZ ;  /* 0x000000e00bff7210 */ /* 0x080fe20007fde0ff */
[----:B------:R-:W-:Y:S01]  /*4ea0*/  IMAD R11, R227, 0x36, RZ ;  /* 0x00000036e30b7824 */ /* 0x000fe200078e02ff */
[-C--:B------:R-:W-:Y:S01]  /*4eb0*/  LEA.HI.X.SX32 R19, R5, R225.reuse, 0x1, P3 ;  /* 0x000000e105137211 */ /* 0x080fe200018f0eff */
[----:B------:R-:W-:Y:S01]  /*4ec0*/  IMAD R5, R227, 0x17, RZ ;  /* 0x00000017e3057824 */ /* 0x000fe200078e02ff */
[-C--:B------:R-:W-:Y:S01]  /*4ed0*/  IADD3 RZ, P3, R9, R224.reuse, RZ ;  /* 0x000000e009ff7210 */ /* 0x080fe20007f7e0ff */
[----:B------:R-:W-:Y:S01]  /*4ee0*/  IMAD R9, R227, 0x3c, RZ ;  /* 0x0000003ce3097824 */ /* 0x000fe200078e02ff */
[-C--:B------:R-:W-:Y:S01]  /*4ef0*/  LEA.HI.X.SX32 R13, R15, R225.reuse, 0x1, P2 ;  /* 0x000000e10f0d7211 */ /* 0x080fe200010f0eff */
[----:B------:R-:W-:Y:S01]  /*4f00*/  STL [R1+0xac], R231 ;  /* 0x0000ace701007387 */ /* 0x000fe20000100800 */
[-C--:B------:R-:W-:Y:S01]  /*4f10*/  IADD3 RZ, P2, R7, R224.reuse, RZ ;  /* 0x000000e007ff7210 */ /* 0x080fe20007f5e0ff */
[----:B------:R-:W-:Y:S01]  /*4f20*/  IMAD R7, R227, 0x3e, RZ ;  /* 0x0000003ee3077824 */ /* 0x000fe200078e02ff */
[----:B------:R-:W-:Y:S01]  /*4f30*/  IADD3 RZ, P4, R11, R224, RZ ;  /* 0x000000e00bff7210 */ /* 0x000fe20007f9e0ff */
[----:B------:R-:W-:Y:S01]  /*4f40*/  STL [R1+0xa4], R229 ;  /* 0x0000a4e501007387 */ /* 0x000fe20000100800 */
[----:B------:R-:W-:-:S02]  /*4f50*/  LEA.HI.X.SX32 R11, R5, R225, 0x1, P1 ;  /* 0x000000e1050b7211 */ /* 0x000fc400008f0eff */
[-C--:B------:R-:W-:Y:S01]  /*4f60*/  IADD3 RZ, P1, R9, R224.reuse, RZ ;  /* 0x000000e009ff7210 */ /* 0x080fe20007f3e0ff */
[----:B------:R0:W-:Y:S01]  /*4f70*/  STL [R1+0x9c], R223 ;  /* 0x00009cdf01007387 */ /* 0x0001e20000100800 */
[-C--:B------:R-:W-:Y:S02]  /*4f80*/  LEA.HI.X.SX32 R9, R17, R225.reuse, 0x1, P0 ;  /* 0x000000e111097211 */ /* 0x080fe400000f0eff */
[----:B------:R-:W-:Y:S01]  /*4f90*/  IADD3 RZ, P0, R7, R224, RZ ;  /* 0x000000e007ff7210 */ /* 0x000fe20007f1e0ff */
[----:B------:R1:W-:Y:S01]  /*4fa0*/  STL [R1+0x94], R219 ;  /* 0x000094db01007387 */ /* 0x0003e20000100800 */
[----:B------:R-:W-:Y:S02]  /*4fb0*/  MOV R5, 0x3f800000 ;  /* 0x3f80000000057802 */ /* 0x000fe40000000f00 */
[----:B------:R-:W-:Y:S01]  /*4fc0*/  MOV R7, 0x3f800000 ;  /* 0x3f80000000077802 */ /* 0x000fe20000000f00 */
[----:B------:R2:W-:Y:S01]  /*4fd0*/  STL [R1+0x8c], R23 ;  /* 0x00008c1701007387 */ /* 0x0005e20000100800 */
[----:B------:R-:W-:-:S02]  /*4fe0*/  LEA.HI.X.SX32 R221, R220, R225, 0x1, P5 ;  /* 0x000000e1dcdd7211 */ /* 0x000fc400028f0eff */
[-C--:B0-----:R-:W-:Y:S01]  /*4ff0*/  LEA.HI.X.SX32 R223, R222, R225.reuse, 0x1, P6 ;  /* 0x000000e1dedf7211 */ /* 0x081fe200030f0eff */
[----:B------:R0:W-:Y:S01]  /*5000*/  STL [R1+0x84], R19 ;  /* 0x0000841301007387 */ /* 0x0001e20000100800 */
[-C--:B------:R-:W-:Y:S02]  /*5010*/  LEA.HI.X.SX32 R217, R216, R225.reuse, 0x1, P3 ;  /* 0x000000e1d8d97211 */ /* 0x080fe400018f0eff */
[-C--:B-1----:R-:W-:Y:S01]  /*5020*/  LEA.HI.X.SX32 R219, R218, R225.reuse, 0x1, P4 ;  /* 0x000000e1dadb7211 */ /* 0x082fe200020f0eff */
[----:B------:R-:W-:Y:S01]  /*5030*/  STL [R1+0x74], R13 ;  /* 0x0000740d01007387 */ /* 0x000fe20000100800 */
[-C--:B------:R-:W-:Y:S02]  /*5040*/  LEA.HI.X.SX32 R21, R20, R225.reuse, 0x1, P1 ;  /* 0x000000e114157211 */ /* 0x080fe400008f0eff */
[-C--:B--2---:R-:W-:Y:S01]  /*5050*/  LEA.HI.X.SX32 R23, R22, R225.reuse, 0x1, P2 ;  /* 0x000000e116177211 */ /* 0x084fe200010f0eff */
[----:B------:R-:W-:Y:S01]  /*5060*/  STL [R1+0x64], R11 ;  /* 0x0000640b01007387 */ /* 0x000fe20000100800 */
[----:B0-----:R-:W-:-:S03]  /*5070*/  LEA.HI.X.SX32 R19, R18, R225, 0x1, P0 ;  /* 0x000000e112137211 */ /* 0x001fc600000f0eff */
[----:B------:R-:W-:Y:S04]  /*5080*/  STL [R1+0x5c], R9 ;  /* 0x00005c0901007387 */ /* 0x000fe80000100800 */
[----:B------:R-:W-:Y:S04]  /*5090*/  STL [R1+0xdc], R5 ;  /* 0x0000dc0501007387 */ /* 0x000fe80000100800 */
[----:B------:R0:W-:Y:S04]  /*50a0*/  STL [R1+0xd8], R7 ;  /* 0x0000d80701007387 */ /* 0x0001e80000100800 */
[----:B------:R1:W-:Y:S04]  /*50b0*/  STL [R1+0xd4], R6 ;  /* 0x0000d40601007387 */ /* 0x0003e80000100800 */
[----:B------:R2:W-:Y:S01]  /*50c0*/  STL [R1+0xd0], R5 ;  /* 0x0000d00501007387 */ /* 0x0005e20000100800 */
[----:B0-----:R-:W-:-:S02]  /*50d0*/  MOV R7, 0xff800000 ;  /* 0xff80000000077802 */ /* 0x001fc40000000f00 */
[----:B-1----:R-:W-:-:S03]  /*50e0*/  MOV R6, 0xff800000 ;  /* 0xff80000000067802 */ /* 0x002fc60000000f00 */
[----:B------:R0:W-:Y:S01]  /*50f0*/  STL [R1], R7 ;  /* 0x0000000701007387 */ /* 0x0001e20000100800 */
[----:B--2---:R-:W-:-:S03]  /*5100*/  MOV R5, 0xff800000 ;  /* 0xff80000000057802 */ /* 0x004fc60000000f00 */
[----:B------:R1:W-:Y:S04]  /*5110*/  STL [R1+0x8], R6 ;  /* 0x0000080601007387 */ /* 0x0003e80000100800 */
[----:B------:R2:W-:Y:S01]  /*5120*/  STL [R1+0x18], R5 ;  /* 0x0000180501007387 */ /* 0x0005e20000100800 */
[C---:B0-----:R-:W-:Y:S02]  /*5130*/  LOP3.LUT R7, R4.reuse, 0x20, RZ, 0x3c, !PT ;  /* 0x0000002004077812 */ /* 0x041fe400078e3cff */
[----:B-1----:R-:W-:-:S03]  /*5140*/  LOP3.LUT R6, R4, 0x30, RZ, 0x3c, !PT ;  /* 0x0000003004067812 */ /* 0x002fc600078e3cff */
[----:B------:R0:W-:Y:S01]  /*5150*/  STL [R1+0x2f8], R7 ;  /* 0x0002f80701007387 */ /* 0x0001e20000100800 */
[----:B--2---:R-:W-:-:S03]  /*5160*/  LOP3.LUT R5, R4, 0x10, RZ, 0x3c, !PT ;  /* 0x0000001004057812 */ /* 0x004fc600078e3cff */
[----:B------:R1:W-:Y:S01]  /*5170*/  STL [R1+0x2f4], R6 ;  /* 0x0002f40601007387 */ /* 0x0003e20000100800 */
[C---:B------:R-:W-:Y:S02]  /*5180*/  LOP3.LUT R5, R4.reuse, 0x40, RZ, 0x3c, !PT ;  /* 0x0000004004057812 */ /* 0x040fe400078e3cff */
[----:B0-----:R-:W-:-:S03]  /*5190*/  LOP3.LUT R7, R4, 0x50, RZ, 0x3c, !PT ;  /* 0x0000005004077812 */ /* 0x001fc600078e3cff */
[----:B------:R0:W-:Y:S01]  /*51a0*/  STL [R1+0x2f0], R5 ;  /* 0x0002f00501007387 */ /* 0x0001e20000100800 */
[----:B-1----:R-:W-:-:S03]  /*51b0*/  LOP3.LUT R6, R4, 0x60, RZ, 0x3c, !PT ;  /* 0x0000006004067812 */ /* 0x002fc600078e3cff */
[----:B------:R1:W-:Y:S04]  /*51c0*/  STL [R1+0x2ec], R7 ;  /* 0x0002ec0701007387 */ /* 0x0003e80000100800 */
[----:B------:R2:W-:Y:S01]  /*51d0*/  STL [R1+0x2e8], R6 ;  /* 0x0002e80601007387 */ /* 0x0005e20000100800 */
[----:B0-----:R-:W-:Y:S02]  /*51e0*/  LOP3.LUT R5, R4, 0x70, RZ, 0x3c, !PT ;  /* 0x0000007004057812 */ /* 0x001fe400078e3cff */
[----:B-1----:R-:W-:-:S03]  /*51f0*/  LOP3.LUT R7, R3, 0x20, RZ, 0x3c, !PT ;  /* 0x0000002003077812 */ /* 0x002fc600078e3cff */
[----:B------:R0:W-:Y:S01]  /*5200*/  STL [R1+0x2e4], R5 ;  /* 0x0002e40501007387 */ /* 0x0001e20000100800 */
[C---:B--2---:R-:W-:Y:S02]  /*5210*/  LOP3.LUT R6, R3.reuse, 0x40, RZ, 0x3c, !PT ;  /* 0x0000004003067812 */ /* 0x044fe400078e3cff */
[----:B0-----:R-:W-:-:S07]  /*5220*/  LOP3.LUT R5, R3, 0x60, RZ, 0x3c, !PT ;  /* 0x0000006003057812 */ /* 0x001fce00078e3cff */
.L_x_1:
[----:B------:R-:W2:Y:S04]  /*5230*/  LDL.64 R16, [R1+0xc8] ;  /* 0x0000c80001107983 */ /* 0x000ea80000100a00 */
[----:B------:R-:W3:Y:S04]  /*5240*/  LDL.64 R234, [R1+0xc0] ;  /* 0x0000c00001ea7983 */ /* 0x000ee80000100a00 */
[----:B------:R-:W4:Y:S04]  /*5250*/  LDL.64 R240, [R1+0xc8] ;  /* 0x0000c80001f07983 */ /* 0x000f280000100a00 */
[----:B------:R-:W4:Y:S04]  /*5260*/  LDL.64 R246, [R1+0xb8] ;  /* 0x0000b80001f67983 */ /* 0x000f280000100a00 */
[----:B------:R-:W4:Y:S04]  /*5270*/  LDL.64 R236, [R1+0xb8] ;  /* 0x0000b80001ec7983 */ /* 0x000f280000100a00 */
[----:B------:R-:W4:Y:S01]  /*5280*/  LDL.64 R238, [R1+0xc0] ;  /* 0x0000c00001ee7983 */ /* 0x000f220000100a00 */
[----:B------:R-:W-:-:S02]  /*5290*/  SHF.L.U32 R5, R227, 0x2, RZ ;  /* 0x00000002e3057819 */ /* 0x000fc400000006ff */
[----:B-----5:R-:W-:-:S04]  /*52a0*/  LEA R8, P1, R227, R224, 0x3 ;  /* 0x000000e0e3087211 */ /* 0x020fc800078218ff */
[----:B------:R-:W-:Y:S01]  /*52b0*/  LEA.HI.X.SX32 R9, R5, R225, 0x1, P1 ;  /* 0x000000e105097211 */ /* 0x000fe200008f0eff */
[----:B------:R-:W-:-:S04]  /*52c0*/  IMAD.WIDE R14, R2, 0x2, R224 ;  /* 0x00000002020e7825 */ /* 0x000fc800078e02e0 */
[----:B------:R-:W-:Y:S01]  /*52d0*/  IMAD.WIDE R8, R2, 0x2, R8 ;  /* 0x0000000202087825 */ /* 0x000fe200078e0208 */
[----:B------:R0:W4:Y:S04]  /*52e0*/  LDG.E.U16 R197, desc[UR6][R14.64] ;  /* 0x000000060ec57981 */ /* 0x000128000c1e1500 */
[----:B------:R1:W4:Y:S01]  /*52f0*/  LDG.E.U16 R159, desc[UR6][R8.64] ;  /* 0x00000006089f7981 */ /* 0x000322000c1e1500 */
[C---:B------:R-:W-:Y:S01]  /*5300*/  IMAD R10, R227.reuse, 0x18, RZ ;  /* 0x00000018e30a7824 */ /* 0x040fe200078e02ff */
[C---:B------:R-:W-:Y:S01]  /*5310*/  LEA R12, P0, R227.reuse, R224, 0x2 ;  /* 0x000000e0e30c7211 */ /* 0x040fe200078010ff */
[C---:B------:R-:W-:Y:S02]  /*5320*/  IMAD.SHL.U32 R11, R227.reuse, 0x2, RZ ;  /* 0x00000002e30b7824 */ /* 0x040fe400078e00ff */
[----:B0-----:R-:W-:-:S02]  /*5330*/  IMAD R14, R227, 0x1a, RZ ;  /* 0x0000001ae30e7824 */ /* 0x001fc400078e02ff */
[----:B-1----:R-:W-:Y:S01]  /*5340*/  IMAD R9, R227, 0x16, RZ ;  /* 0x00000016e3097824 */ /* 0x002fe200078e02ff */
[----:B------:R-:W-:-:S03]  /*5350*/  LEA.HI.X.SX32 R13, R11, R225, 0x1, P0 ;  /* 0x000000e10b0d7211 */ /* 0x000fc600000f0eff */
[----:B------:R-:W-:Y:S01]  /*5360*/  IMAD.WIDE R12, R2, 0x2, R12 ;  /* 0x00000002020c7825 */ /* 0x000fe200078e020c */
[----:B------:R-:W-:-:S04]  /*5370*/  SHF.L.U32 R8, R227, 0x5, RZ ;  /* 0x00000005e3087819 */ /* 0x000fc800000006ff */
[----:B------:R0:W4:Y:S02]  /*5380*/  LDG.E.U16 R195, desc[UR6][R12.64] ;  /* 0x000000060cc37981 */ /* 0x000124000c1e1500 */
[----:B0-----:R-:W-:-:S04]  /*5390*/  LEA R12, P1, R227, R224, 0x6 ;  /* 0x000000e0e30c7211 */ /* 0x001fc800078230ff */
[----:B------:R-:W-:Y:S02]  /*53a0*/  LEA.HI.X.SX32 R13, R8, R225, 0x1, P1 ;  /* 0x000000e1080d7211 */ /* 0x000fe400008f0eff */
[-C--:B--2---:R-:W-:Y:S02]  /*53b0*/  IADD3 R16, R9, R224.reuse, RZ ;  /* 0x000000e009107210 */ /* 0x084fe40007ffe0ff */
[----:B---3--:R-:W-:-:S03]  /*53c0*/  IADD3 R234, R10, R224, RZ ;  /* 0x000000e00aea7210 */ /* 0x008fc60007ffe0ff */
[----:B------:R0:W-:Y:S01]  /*53d0*/  STL [R1+0xc8], R16 ;  /* 0x0000c81001007387 */ /* 0x0001e20000100800 */
[----:B----4-:R-:W-:Y:S02]  /*53e0*/  MOV R17, R241 ;  /* 0x000000f100117202 */ /* 0x010fe40000000f00 */
[----:B------:R-:W-:Y:S01]  /*53f0*/  IADD3 R246, R14, R224, RZ ;  /* 0x000000e00ef67210 */ /* 0x000fe20007ffe0ff */
[----:B------:R1:W-:Y:S01]  /*5400*/  STL [R1+0xc0], R234 ;  /* 0x0000c0ea01007387 */ /* 0x0003e20000100800 */
[----:B------:R-:W-:Y:S01]  /*5410*/  IMAD.WIDE R166, R2, 0x2, R16 ;  /* 0x0000000202a67825 */ /* 0x000fe200078e0210 */
[----:B------:R-:W-:Y:S02]  /*5420*/  MOV R247, R237 ;  /* 0x000000ed00f77202 */ /* 0x000fe40000000f00 */
[----:B------:R-:W-:Y:S04]  /*5430*/  STL [R1+0xb8], R246 ;  /* 0x0000b8f601007387 */ /* 0x000fe80000100800 */
[----:B0-----:R-:W2:Y:S04]  /*5440*/  LDL.64 R16, [R1+0xb0] ;  /* 0x0000b00001107983 */ /* 0x001ea80000100a00 */
[----:B------:R-:W3:Y:S01]  /*5450*/  LDL.64 R236, [R1+0xa8] ;  /* 0x0000a80001ec7983 */ /* 0x000ee20000100a00 */
[----:B------:R-:W-:-:S03]  /*5460*/  IMAD.MOV.U32 R235, RZ, RZ, R239 ;  /* 0x000000ffffeb7224 */ /* 0x000fc600078e00ef */
[----:B------:R-:W4:Y:S04]  /*5470*/  LDL.64 R250, [R1+0xa0] ;  /* 0x0000a00001fa7983 */ /* 0x000f280000100a00 */
[----:B------:R-:W4:Y:S04]  /*5480*/  LDL.64 R244, [R1+0xb0] ;  /* 0x0000b00001f47983 */ /* 0x000f280000100a00 */
[----:B------:R-:W4:Y:S01]  /*5490*/  LDL.64 R248, [R1+0x98] ;  /* 0x0000980001f87983 */ /* 0x000f220000100a00 */
[----:B------:R-:W-:-:S03]  /*54a0*/  IMAD.WIDE R8, R2, 0x2, R234 ;  /* 0x0000000202087825 */ /* 0x000fc600078e02ea */
[----:B-1----:R-:W4:Y:S04]  /*54b0*/  LDL.64 R234, [R1+0x90] ;  /* 0x0000900001ea7983 */ /* 0x002f280000100a00 */
[----:B------:R-:W4:Y:S01]  /*54c0*/  LDL.64 R14, [R1+0x90] ;  /* 0x00009000010e7983 */ /* 0x000f220000100a00 */
[C---:B------:R-:W-:Y:S02]  /*54d0*/  SHF.L.U32 R7, R227.reuse, 0x3, RZ ;  /* 0x00000003e3077819 */ /* 0x040fe400000006ff */
[----:B------:R-:W-:Y:S01]  /*54e0*/  LEA R6, P2, R227, R224, 0x4 ;  /* 0x000000e0e3067211 */ /* 0x000fe200078420ff */
[----:B------:R0:W4:Y:S03]  /*54f0*/  LDG.E.U16 R158, desc[UR6][R8.64] ;  /* 0x00000006089e7981 */ /* 0x000126000c1e1500 */
[----:B------:R-:W-:Y:S01]  /*5500*/  LEA.HI.X.SX32 R7, R7, R225, 0x1, P2 ;  /* 0x000000e107077211 */ /* 0x000fe200010f0eff */
[----:B------:R-:W-:Y:S01]  /*5510*/  IMAD R190, R227, 0x22, RZ ;  /* 0x00000022e3be7824 */ /* 0x000fe200078e02ff */
[----:B------:R-:W4:Y:S01]  /*5520*/  LDL.64 R242, [R1+0xa8] ;  /* 0x0000a80001f27983 */ /* 0x000f220000100a00 */
[----:B------:R-:W-:-:S03]  /*5530*/  IMAD.WIDE R6, R2, 0x2, R6 ;  /* 0x0000000202067825 */ /* 0x000fc600078e0206 */
[----:B------:R-:W4:Y:S04]  /*5540*/  LDL.64 R240, [R1+0xa0] ;  /* 0x0000a00001f07983 */ /* 0x000f280000100a00 */
[----:B------:R1:W4:Y:S01]  /*5550*/  LDG.E.U16 R5, desc[UR6][R6.64] ;  /* 0x0000000606057981 */ /* 0x000322000c1e1500 */
[C---:B------:R-:W-:Y:S02]  /*5560*/  IMAD R189, R227.reuse, 0x24, RZ ;  /* 0x00000024e3bd7824 */ /* 0x040fe400078e02ff */
[----:B------:R-:W-:Y:S01]  /*5570*/  IMAD.WIDE R12, R2, 0x2, R12 ;  /* 0x00000002020c7825 */ /* 0x000fe200078e020c */
[----:B------:R-:W4:Y:S03]  /*5580*/  LDL.64 R238, [R1+0x98] ;  /* 0x0000980001ee7983 */ /* 0x000f260000100a00 */
[C---:B0-----:R-:W-:Y:S01]  /*5590*/  IMAD R8, R227.reuse, 0x1e, RZ ;  /* 0x0000001ee3087824 */ /* 0x041fe200078e02ff */
[----:B------:R-:W4:Y:S01]  /*55a0*/  LDG.E.U16 R10, desc[UR6][R12.64] ;  /* 0x000000060c0a7981 */ /* 0x000f22000c1e1500 */
[----:B-1----:R-:W-:-:S02]  /*55b0*/  SHF.L.U32 R7, R227, 0x4, RZ ;  /* 0x00000004e3077819 */ /* 0x002fc400000006ff */
[C---:B------:R-:W-:Y:S01]  /*55c0*/  LEA R6, P0, R227.reuse, R224, 0x5 ;  /* 0x000000e0e3067211 */ /* 0x040fe200078028ff */
[----:B------:R-:W-:Y:S01]  /*55d0*/  IMAD R188, R227, 0x26, RZ ;  /* 0x00000026e3bc7824 */ /* 0x000fe200078e02ff */
[----:B------:R-:W4:Y:S02]  /*55e0*/  LDG.E.U16 R166, desc[UR6][R166.64] ;  /* 0x00000006a6a67981 */ /* 0x000f24000c1e1500 */
[----:B------:R-:W-:-:S03]  /*55f0*/  LEA.HI.X.SX32 R7, R7, R225, 0x1, P0 ;  /* 0x000000e107077211 */ /* 0x000fc600000f0eff */
[----:B------:R-:W-:-:S06]  /*5600*/  IMAD.WIDE R6, R2, 0x2, R6 ;  /* 0x0000000202067825 */ /* 0x000fcc00078e0206 */
[----:B------:R0:W4:Y:S02]  /*5610*/  LDG.E.U16 R6, desc[UR6][R6.64] ;  /* 0x0000000606067981 */ /* 0x000124000c1e1500 */
[----:B0-----:R-:W-:-:S05]  /*5620*/  IMAD R7, R227, 0x1c, RZ ;  /* 0x0000001ce3077824 */ /* 0x001fca00078e02ff */
[----:B--2---:R-:W-:Y:S01]  /*5630*/  IADD3 R16, R7, R224, RZ ;  /* 0x000000e007107210 */ /* 0x004fe20007ffe0ff */
[----:B---3--:R-:W-:-:S04]  /*5640*/  IMAD.IADD R236, R8, 0x1, R224 ;  /* 0x0000000108ec7824 */ /* 0x008fc800078e02e0 */
[----:B------:R0:W-:Y:S01]  /*5650*/  STL [R1+0xb0], R16 ;  /* 0x0000b01001007387 */ /* 0x0001e20000100800 */
[----:B----4-:R-:W-:-:S03]  /*5660*/  IADD3 R250, R190, R224, RZ ;  /* 0x000000e0befa7210 */ /* 0x010fc60007ffe0ff */
[----:B------:R1:W-:Y:S01]  /*5670*/  STL [R1+0xa8], R236 ;  /* 0x0000a8ec01007387 */ /* 0x0003e20000100800 */
[----:B------:R-:W-:Y:S02]  /*5680*/  MOV R17, R245 ;  /* 0x000000f500117202 */ /* 0x000fe40000000f00 */
[----:B------:R-:W-:Y:S01]  /*5690*/  IADD3 R248, R189, R224, RZ ;  /* 0x000000e0bdf87210 */ /* 0x000fe20007ffe0ff */
[----:B------:R-:W-:Y:S01]  /*56a0*/  STL [R1+0xa0], R250 ;  /* 0x0000a0fa01007387 */ /* 0x000fe20000100800 */
[----:B------:R-:W-:-:S03]  /*56b0*/  IMAD.WIDE R12, R2, 0x2, R16 ;  /* 0x00000002020c7825 */ /* 0x000fc600078e0210 */
[----:B------:R-:W-:Y:S04]  /*56c0*/  STL [R1+0x98], R248 ;  /* 0x000098f801007387 */ /* 0x000fe80000100800 */
[----:B0-----:R-:W2:Y:S01]  /*56d0*/  LDL.64 R16, [R1+0x60] ;  /* 0x0000600001107983 */ /* 0x001ea20000100a00 */
[----:B------:R-:W-:-:S03]  /*56e0*/  MOV R15, R235 ;  /* 0x000000eb000f7202 */ /* 0x000fc60000000f00 */
[----:B------:R-:W3:Y:S01]  /*56f0*/  LDL.64 R234, [R1+0x58] ;  /* 0x0000580001ea7983 */ /* 0x000ee20000100a00 */
[----:B------:R-:W-:Y:S02]  /*5700*/  IADD3 R14, R188, R224, RZ ;  /* 0x000000e0bc0e7210 */ /* 0x000fe40007ffe0ff */
[----:B------:R-:W-:Y:S01]  /*5710*/  MOV R237, R243 ;  /* 0x000000f300ed7202 */ /* 0x000fe20000000f00 */
[C---:B------:R-:W-:Y:S02]  /*5720*/  IMAD.WIDE R154, R2.reuse, 0x2, R246 ;  /* 0x00000002029a7825 */ /* 0x040fe400078e02f6 */
[----:B------:R0:W-:Y:S01]  /*5730*/  STL [R1+0x90], R14 ;  /* 0x0000900e01007387 */ /* 0x0001e20000100800 */
[----:B------:R-:W-:Y:S01]  /*5740*/  MOV R251, R241 ;  /* 0x000000f100fb7202 */ /* 0x000fe20000000f00 */
[----:B------:R-:W-:Y:S02]  /*5750*/  IMAD.WIDE R8, R2, 0x2, R236 ;  /* 0x0000000202087825 */ /* 0x000fe400078e02ec */
[----:B------:R-:W4:Y:S04]  /*5760*/  LDL.64 R240, [R1+0x88] ;  /* 0x0000880001f07983 */ /* 0x000f280000100a00 */
[----:B-1----:R-:W4:Y:S01]  /*5770*/  LDL.64 R236, [R1+0x70] ;  /* 0x0000700001ec7983 */ /* 0x002f220000100a00 */
[----:B------:R-:W-:-:S03]  /*5780*/  MOV R249, R239 ;  /* 0x000000ef00f97202 */ /* 0x000fc60000000f00 */
[----:B------:R-:W4:Y:S04]  /*5790*/  LDL.64 R238, [R1+0x80] ;  /* 0x0000800001ee7983 */ /* 0x000f280000100a00 */
[----:B------:R-:W4:Y:S04]  /*57a0*/  LDL.64 R242, [R1+0x70] ;  /* 0x0000700001f27983 */ /* 0x000f280000100a00 */
[----:B------:R-:W4:Y:S04]  /*57b0*/  LDL.64 R246, [R1+0x88] ;  /* 0x0000880001f67983 */ /* 0x000f280000100a00 */
[----:B------:R-:W4:Y:S01]  /*57c0*/  LDL.64 R244, [R1+0x80] ;  /* 0x0000800001f47983 */ /* 0x000f220000100a00 */
[----:B------:R-:W-:-:S02]  /*57d0*/  IMAD R18, R227, 0x28, RZ ;  /* 0x00000028e3127824 */ /* 0x000fc400078e02ff */
[C---:B------:R-:W-:Y:S01]  /*57e0*/  IMAD R201, R227.reuse, 0x2a, RZ ;  /* 0x0000002ae3c97824 */ /* 0x040fe200078e02ff */
[----:B------:R1:W4:Y:S01]  /*57f0*/  LDG.E.U16 R154, desc[UR6][R154.64] ;  /* 0x000000069a9a7981 */ /* 0x000322000c1e1500 */
[C---:B------:R-:W-:Y:S02]  /*5800*/  IMAD R206, R227.reuse, 0x2e, RZ ;  /* 0x0000002ee3ce7824 */ /* 0x040fe400078e02ff */
[----:B------:R-:W-:Y:S01]  /*5810*/  IMAD R200, R227, 0x30, RZ ;  /* 0x00000030e3c87824 */ /* 0x000fe200078e02ff */
[----:B------:R-:W4:Y:S01]  /*5820*/  LDG.E.U16 R13, desc[UR6][R12.64] ;  /* 0x000000060c0d7981 */ /* 0x000f22000c1e1500 */
[----:B0-----:R-:W-:-:S03]  /*5830*/  IMAD.WIDE R14, R2, 0x2, R14 ;  /* 0x00000002020e7825 */ /* 0x001fc600078e020e */
[----:B------:R-:W4:Y:S04]  /*5840*/  LDG.E.U16 R9, desc[UR6][R8.64] ;  /* 0x0000000608097981 */ /* 0x000f28000c1e1500 */
[----:B--2---:R-:W2:Y:S04]  /*5850*/  LDL.64 R16, [R1+0x60] ;  /* 0x0000600001107983 */ /* 0x004ea80000100a00 */
[----:B---3--:R-:W3:Y:S01]  /*5860*/  LDL.64 R234, [R1+0x58] ;  /* 0x0000580001ea7983 */ /* 0x008ee20000100a00 */
[C---:B-1----:R-:W-:Y:S02]  /*5870*/  IMAD R155, R227.reuse, 0x2c, RZ ;  /* 0x0000002ce39b7824 */ /* 0x042fe400078e02ff */
[C---:B------:R-:W-:Y:S01]  /*5880*/  IMAD R204, R227.reuse, 0x36, RZ ;  /* 0x00000036e3cc7824 */ /* 0x040fe200078e02ff */
[----:B------:R-:W3:Y:S01]  /*5890*/  LDG.E.U16 R165, desc[UR6][R14.64] ;  /* 0x000000060ea57981 */ /* 0x000ee2000c1e1500 */
[----:B------:R-:W-:Y:S01]  /*58a0*/  IMAD R199, R227, 0x38, RZ ;  /* 0x00000038e3c77824 */ /* 0x000fe200078e02ff */
[----:B----4-:R-:W-:-:S02]  /*58b0*/  IADD3 R240, R18, R224, RZ ;  /* 0x000000e012f07210 */ /* 0x010fc40007ffe0ff */
[-C--:B------:R-:W-:Y:S02]  /*58c0*/  IADD3 R236, R155, R224.reuse, RZ ;  /* 0x000000e09bec7210 */ /* 0x080fe40007ffe0ff */
[----:B------:R-:W-:Y:S01]  /*58d0*/  IADD3 R238, R201, R224, RZ ;  /* 0x000000e0c9ee7210 */ /* 0x000fe20007ffe0ff */
[----:B------:R-:W-:Y:S01]  /*58e0*/  STL [R1+0x88], R240 ;  /* 0x000088f001007387 */ /* 0x000fe20000100800 */
[C---:B------:R-:W-:Y:S01]  /*58f0*/  IMAD R198, R227.reuse, 0x3a, RZ ;  /* 0x0000003ae3c67824 */ /* 0x040fe200078e02ff */
[----:B------:R-:W-:Y:S02]  /*5900*/  MOV R237, R243 ;  /* 0x000000f300ed7202 */ /* 0x000fe40000000f00 */
[----:B------:R-:W-:Y:S01]  /*5910*/  STL [R1+0x80], R238 ;  /* 0x000080ee01007387 */ /* 0x000fe20000100800 */
[----:B------:R-:W-:-:S03]  /*5920*/  IMAD R205, R227, 0x34, RZ ;  /* 0x00000034e3cd7824 */ /* 0x000fc600078e02ff */
[----:B------:R-:W-:Y:S01]  /*5930*/  STL [R1+0x70], R236 ;  /* 0x000070ec01007387 */ /* 0x000fe20000100800 */
[----:B------:R-:W-:Y:S01]  /*5940*/  IMAD.MOV.U32 R241, RZ, RZ, R247 ;  /* 0x000000fffff17224 */ /* 0x000fe200078e00f7 */
[-C--:B------:R-:W-:Y:S01]  /*5950*/  IADD3 R218, R204, R224.reuse, RZ ;  /* 0x000000e0ccda7210 */ /* 0x080fe20007ffe0ff */
[----:B------:R-:W-:Y:S01]  /*5960*/  IMAD.WIDE R160, R2, 0x2, R236 ;  /* 0x0000000202a07825 */ /* 0x000fe200078e02ec */
[----:B------:R-:W-:Y:S02]  /*5970*/  MOV R239, R245 ;  /* 0x000000f500ef7202 */ /* 0x000fe40000000f00 */
[-C--:B------:R-:W-:Y:S02]  /*5980*/  IADD3 R216, R199, R224.reuse, RZ ;  /* 0x000000e0c7d87210 */ /* 0x080fe40007ffe0ff */
[-C--:B------:R-:W-:Y:S01]  /*5990*/  IADD3 R22, R198, R224.reuse, RZ ;  /* 0x000000e0c6167210 */ /* 0x080fe20007ffe0ff */
[----:B------:R-:W-:Y:S01]  /*59a0*/  IMAD.WIDE R156, R2, 0x2, R240 ;  /* 0x00000002029c7825 */ /* 0x000fe200078e02f0 */
[----:B------:R0:W4:Y:S01]  /*59b0*/  LDG.E.U16 R12, desc[UR6][R160.64] ;  /* 0x00000006a00c7981 */ /* 0x000122000c1e1500 */
[----:B------:R-:W-:-:S02]  /*59c0*/  IADD3 R220, R205, R224, RZ ;  /* 0x000000e0cddc7210 */ /* 0x000fc40007ffe0ff */
[C---:B------:R-:W-:Y:S02]  /*59d0*/  IMAD.WIDE R152, R2.reuse, 0x2, R238 ;  /* 0x0000000202987825 */ /* 0x040fe400078e02ee */
[----:B------:R-:W4:Y:S02]  /*59e0*/  LDG.E.U16 R157, desc[UR6][R156.64] ;  /* 0x000000069c9d7981 */ /* 0x000f24000c1e1500 */
[----:B------:R-:W-:Y:S02]  /*59f0*/  IMAD R191, R227, 0x32, RZ ;  /* 0x00000032e3bf7824 */ /* 0x000fe400078e02ff */
[C---:B0-----:R-:W-:Y:S01]  /*5a00*/  IMAD.WIDE R160, R2.reuse, 0x2, R218 ;  /* 0x0000000202a07825 */ /* 0x041fe200078e02da */
[----:B------:R-:W4:Y:S03]  /*5a10*/  LDG.E.U16 R153, desc[UR6][R152.64] ;  /* 0x0000000698997981 */ /* 0x000f26000c1e1500 */
[C---:B------:R-:W-:Y:S01]  /*5a20*/  IMAD.WIDE R168, R2.reuse, 0x2, R248 ;  /* 0x0000000202a87825 */ /* 0x040fe200078e02f8 */
[----:B------:R0:W4:Y:S03]  /*5a30*/  LDG.E.U16 R164, desc[UR6][R160.64] ;  /* 0x00000006a0a47981 */ /* 0x000126000c1e1500 */
[----:B------:R-:W-:Y:S01]  /*5a40*/  IMAD.WIDE R162, R2, 0x2, R220 ;  /* 0x0000000202a27825 */ /* 0x000fe200078e02dc */
[----:B------:R-:W-:Y:S01]  /*5a50*/  IADD3 R222, R191, R224, RZ ;  /* 0x000000e0bfde7210 */ /* 0x000fe20007ffe0ff */
[----:B------:R1:W4:Y:S02]  /*5a60*/  LDG.E.U16 R168, desc[UR6][R168.64] ;  /* 0x00000006a8a87981 */ /* 0x000324000c1e1500 */
[----:B------:R-:W-:-:S02]  /*5a70*/  IMAD R202, R227, 0x3c, RZ ;  /* 0x0000003ce3ca7824 */ /* 0x000fc400078e02ff */
[----:B------:R1:W4:Y:S01]  /*5a80*/  LDG.E.U16 R167, desc[UR6][R162.64] ;  /* 0x00000006a2a77981 */ /* 0x000322000c1e1500 */
[----:B0-----:R-:W-:Y:S02]  /*5a90*/  IMAD R160, R227, 0x42, RZ ;  /* 0x00000042e3a07824 */ /* 0x001fe400078e02ff */
[----:B------:R-:W-:-:S03]  /*5aa0*/  IMAD.WIDE R170, R2, 0x2, R222 ;  /* 0x0000000202aa7825 */ /* 0x000fc600078e02de */
[-C--:B------:R-:W-:Y:S01]  /*5ab0*/  IADD3 R160, P0, R160, R224.reuse, RZ ;  /* 0x000000e0a0a07210 */ /* 0x080fe20007f1e0ff */
[----:B-1----:R-:W-:Y:S01]  /*5ac0*/  IMAD R169, R227, 0x25, RZ ;  /* 0x00000025e3a97824 */ /* 0x002fe200078e02ff */
[-C--:B------:R-:W-:Y:S01]  /*5ad0*/  IADD3 R20, R202, R224.reuse, RZ ;  /* 0x000000e0ca147210 */ /* 0x080fe20007ffe0ff */
[----:B------:R0:W4:Y:S01]  /*5ae0*/  LDG.E.U16 R173, desc[UR6][R170.64] ;  /* 0x00000006aaad7981 */ /* 0x000122000c1e1500 */
[----:B------:R-:W-:-:S04]  /*5af0*/  IADD3 R162, P3, R11, R224, RZ ;  /* 0x000000e00ba27210 */ /* 0x000fc80007f7e0ff */
[----:B------:R-:W-:Y:S01]  /*5b00*/  LEA.HI.X.SX32 R163, R227, R225, 0x1, P3 ;  /* 0x000000e1e3a37211 */ /* 0x000fe200018f0eff */
[----:B0-----:R-:W-:-:S04]  /*5b10*/  IMAD.WIDE R170, R2, 0x2, R20 ;  /* 0x0000000202aa7825 */ /* 0x001fc800078e0214 */
[----:B------:R-:W-:Y:S01]  /*5b20*/  IMAD.WIDE R162, R2, 0x2, R162 ;  /* 0x0000000202a27825 */ /* 0x000fe200078e02a2 */
[----:B------:R0:W4:Y:S03]  /*5b30*/  LDG.E.U16 R11, desc[UR6][R170.64] ;  /* 0x00000006aa0b7981 */ /* 0x000126000c1e1500 */
[C---:B------:R-:W-:Y:S01]  /*5b40*/  IMAD R178, R227.reuse, 0x56, RZ ;  /* 0x00000056e3b27824 */ /* 0x040fe200078e02ff */
[----:B------:R1:W4:Y:S01]  /*5b50*/  LDG.E.U16 R196, desc[UR6][R162.64] ;  /* 0x00000006a2c47981 */ /* 0x000322000c1e1500 */
[C---:B------:R-:W-:Y:S02]  /*5b60*/  IMAD R176, R227.reuse, 0x58, RZ ;  /* 0x00000058e3b07824 */ /* 0x040fe400078e02ff */
[C---:B0-----:R-:W-:Y:S02]  /*5b70*/  IMAD R170, R227.reuse, 0x52, RZ ;  /* 0x00000052e3aa7824 */ /* 0x041fe400078e02ff */
[----:B-1----:R-:W-:-:S02]  /*5b80*/  IMAD R162, R227, 0x31, RZ ;  /* 0x00000031e3a27824 */ /* 0x002fc400078e02ff */
[----:B------:R-:W-:-:S04]  /*5b90*/  IMAD.WIDE R174, R2, 0x2, R250 ;  /* 0x0000000202ae7825 */ /* 0x000fc800078e02fa */
[C---:B------:R-:W-:Y:S02]  /*5ba0*/  IMAD R180, R227.reuse, 0x72, RZ ;  /* 0x00000072e3b47824 */ /* 0x040fe400078e02ff */
[C---:B------:R-:W-:Y:S01]  /*5bb0*/  IMAD R182, R227.reuse, 0x3d, RZ ;  /* 0x0000003de3b67824 */ /* 0x040fe200078e02ff */
[----:B------:R0:W4:Y:S02]  /*5bc0*/  LDG.E.U16 R174, desc[UR6][R174.64] ;  /* 0x00000006aeae7981 */ /* 0x000124000c1e1500 */
[C---:B0-----:R-:W-:Y:S02]  /*5bd0*/  IMAD R175, R227.reuse, 0x39, RZ ;  /* 0x00000039e3af7824 */ /* 0x041fe400078e02ff */
[C---:B------:R-:W-:Y:S02]  /*5be0*/  IMAD R187, R227.reuse, 0xa, RZ ;  /* 0x0000000ae3bb7824 */ /* 0x040fe400078e02ff */
[C---:B------:R-:W-:Y:S02]  /*5bf0*/  IMAD R186, R227.reuse, 0x9, RZ ;  /* 0x00000009e3ba7824 */ /* 0x040fe400078e02ff */
[----:B------:R-:W-:Y:S01]  /*5c00*/  IMAD R192, R227, 0x4c, RZ ;  /* 0x0000004ce3c07824 */ /* 0x000fe200078e02ff */
[----:B--2---:R-:W-:Y:S01]  /*5c10*/  IADD3 R16, R206, R224, RZ ;  /* 0x000000e0ce107210 */ /* 0x004fe20007ffe0ff */
[----:B---3--:R-:W-:-:S04]  /*5c20*/  IMAD.IADD R234, R200, 0x1, R224 ;  /* 0x00000001c8ea7824 */ /* 0x008fc800078e02e0 */
[----:B------:R0:W-:Y:S01]  /*5c30*/  STL [R1+0x60], R16 ;  /* 0x0000601001007387 */ /* 0x0001e20000100800 */
[----:B------:R-:W-:-:S05]  /*5c40*/  IMAD.WIDE R14, R2, 0x2, R234 ;  /* 0x00000002020e7825 */ /* 0x000fca00078e02ea */
[----:B------:R1:W2:Y:S01]  /*5c50*/  LDG.E.U16 R7, desc[UR6][R14.64] ;  /* 0x000000060e077981 */ /* 0x0002a2000c1e1500 */
[----:B0-----:R-:W-:-:S05]  /*5c60*/  IMAD.WIDE R16, R2, 0x2, R16 ;  /* 0x0000000202107825 */ /* 0x001fca00078e0210 */
[----:B------:R0:W3:Y:S01]  /*5c70*/  LDG.E.U16 R8, desc[UR6][R16.64] ;  /* 0x0000000610087981 */ /* 0x0000e2000c1e1500 */
[----:B-1----:R-:W-:-:S05]  /*5c80*/  IMAD.WIDE R14, R2, 0x2, R22 ;  /* 0x00000002020e7825 */ /* 0x002fca00078e0216 */
[----:B------:R1:W3:Y:S01]  /*5c90*/  LDG.E.U16 R152, desc[UR6][R14.64] ;  /* 0x000000060e987981 */ /* 0x0002e2000c1e1500 */
[----:B0-----:R-:W-:-:S05]  /*5ca0*/  IMAD.WIDE R16, R2, 0x2, R216 ;  /* 0x0000000202107825 */ /* 0x001fca00078e02d8 */
[----:B------:R0:W3:Y:S01]  /*5cb0*/  LDG.E.U16 R156, desc[UR6][R16.64] ;  /* 0x00000006109c7981 */ /* 0x0000e2000c1e1500 */
[C---:B-1----:R-:W-:Y:S02]  /*5cc0*/  IMAD R14, R227.reuse, 0x4a, RZ ;  /* 0x0000004ae30e7824 */ /* 0x042fe400078e02ff */
[C---:B------:R-:W-:Y:S02]  /*5cd0*/  IMAD R15, R227.reuse, 0x21, RZ ;  /* 0x00000021e30f7824 */ /* 0x040fe400078e02ff */
[C---:B0-----:R-:W-:Y:S02]  /*5ce0*/  IMAD R16, R227.reuse, 0x46, RZ ;  /* 0x00000046e3107824 */ /* 0x041fe400078e02ff */
[----:B------:R-:W-:Y:S01]  /*5cf0*/  IMAD R17, R227, 0x23, RZ ;  /* 0x00000023e3117824 */ /* 0x000fe200078e02ff */
[-C--:B------:R-:W-:Y:S02]  /*5d00*/  IADD3 R14, P2, R14, R224.reuse, RZ ;  /* 0x000000e00e0e7210 */ /* 0x080fe40007f5e0ff */
[----:B------:R-:W-:-:S02]  /*5d10*/  IADD3 R16, P1, R16, R224, RZ ;  /* 0x000000e010107210 */ /* 0x000fc40007f3e0ff */
[-C--:B------:R-:W-:Y:S02]  /*5d20*/  LEA.HI.X.SX32 R161, R15, R225.reuse, 0x1, P0 ;  /* 0x000000e10fa17211 */ /* 0x080fe400000f0eff */
[-C--:B------:R-:W-:Y:S02]  /*5d30*/  LEA.HI.X.SX32 R17, R17, R225.reuse, 0x1, P1 ;  /* 0x000000e111117211 */ /* 0x080fe400008f0eff */
[----:B------:R-:W-:Y:S01]  /*5d40*/  LEA.HI.X.SX32 R15, R169, R225, 0x1, P2 ;  /* 0x000000e1a90f7211 */ /* 0x000fe200010f0eff */
[----:B------:R-:W-:-:S04]  /*5d50*/  IMAD.WIDE R160, R2, 0x2, R160 ;  /* 0x0000000202a07825 */ /* 0x000fc800078e02a0 */
[C---:B------:R-:W-:Y:S01]  /*5d60*/  IMAD.WIDE R16, R2.reuse, 0x2, R16 ;  /* 0x0000000202107825 */ /* 0x040fe200078e0210 */
[----:B------:R0:W3:Y:S03]  /*5d70*/  LDG.E.U16 R172, desc[UR6][R160.64] ;  /* 0x00000006a0ac7981 */ /* 0x0000e6000c1e1500 */
[----:B------:R-:W-:Y:S01]  /*5d80*/  IMAD.WIDE R14, R2, 0x2, R14 ;  /* 0x00000002020e7825 */ /* 0x000fe200078e020e */
[----:B------:R1:W3:Y:S01]  /*5d90*/  LDG.E.U16 R163, desc[UR6][R16.64] ;  /* 0x0000000610a37981 */ /* 0x0002e2000c1e1500 */
[-C--:B------:R-:W-:Y:S02]  /*5da0*/  IADD3 R170, P0, R170, R224.reuse, RZ ;  /* 0x000000e0aaaa7210 */ /* 0x080fe40007f1e0ff */
[C---:B0-----:R-:W-:Y:S01]  /*5db0*/  IMAD R160, R227.reuse, 0x5a, RZ ;  /* 0x0000005ae3a07824 */ /* 0x041fe200078e02ff */
[----:B------:R0:W3:Y:S01]  /*5dc0*/  LDG.E.U16 R17, desc[UR6][R14.64] ;  /* 0x000000060e117981 */ /* 0x0000e2000c1e1500 */
[C---:B------:R-:W-:Y:S01]  /*5dd0*/  IMAD R161, R227.reuse, 0x2b, RZ ;  /* 0x0000002be3a17824 */ /* 0x040fe200078e02ff */
[-C--:B------:R-:W-:Y:S01]  /*5de0*/  IADD3 R178, P1, R178, R224.reuse, RZ ;  /* 0x000000e0b2b27210 */ /* 0x080fe20007f3e0ff */
[C---:B-1----:R-:W-:Y:S01]  /*5df0*/  IMAD R16, R227.reuse, 0x2d, RZ ;  /* 0x0000002de3107824 */ /* 0x042fe200078e02ff */
[----:B------:R-:W-:Y:S01]  /*5e00*/  IADD3 R160, P3, R160, R224, RZ ;  /* 0x000000e0a0a07210 */ /* 0x000fe20007f7e0ff */
[----:B0-----:R-:W-:-:S02]  /*5e10*/  IMAD R14, R227, 0x62, RZ ;  /* 0x00000062e30e7824 */ /* 0x001fc400078e02ff */
[----:B------:R-:W-:Y:S01]  /*5e20*/  IMAD R15, R227, 0x29, RZ ;  /* 0x00000029e30f7824 */ /* 0x000fe200078e02ff */
[-C--:B------:R-:W-:Y:S02]  /*5e30*/  IADD3 R176, P2, R176, R224.reuse, RZ ;  /* 0x000000e0b0b07210 */ /* 0x080fe40007f5e0ff */
[----:B------:R-:W-:Y:S02]  /*5e40*/  IADD3 R14, P4, R14, R224, RZ ;  /* 0x000000e00e0e7210 */ /* 0x000fe40007f9e0ff */
[-C--:B------:R-:W-:Y:S02]  /*5e50*/  LEA.HI.X.SX32 R171, R15, R225.reuse, 0x1, P0 ;  /* 0x000000e10fab7211 */ /* 0x080fe400000f0eff */
[-C--:B------:R-:W-:Y:S02]  /*5e60*/  LEA.HI.X.SX32 R179, R161, R225.reuse, 0x1, P1 ;  /* 0x000000e1a1b37211 */ /* 0x080fe400008f0eff */
[-C--:B------:R-:W-:Y:S02]  /*5e70*/  LEA.HI.X.SX32 R161, R16, R225.reuse, 0x1, P3 ;  /* 0x000000e110a17211 */ /* 0x080fe400018f0eff */
[-C--:B------:R-:W-:Y:S01]  /*5e80*/  LEA.HI.X.SX32 R15, R162, R225.reuse, 0x1, P4 ;  /* 0x000000e1a20f7211 */ /* 0x080fe200020f0eff */
[----:B------:R-:W-:Y:S01]  /*5e90*/  IMAD.WIDE R170, R2, 0x2, R170 ;  /* 0x0000000202aa7825 */ /* 0x000fe200078e02aa */
[----:B------:R-:W-:-:S03]  /*5ea0*/  LEA.HI.X.SX32 R177, R155, R225, 0x1, P2 ;  /* 0x000000e19bb17211 */ /* 0x000fc600010f0eff */
[C---:B------:R-:W-:Y:S02]  /*5eb0*/  IMAD.WIDE R160, R2.reuse, 0x2, R160 ;  /* 0x0000000202a07825 */ /* 0x040fe400078e02a0 */
[----:B------:R-:W3:Y:S02]  /*5ec0*/  LDG.E.U16 R171, desc[UR6][R170.64] ;  /* 0x00000006aaab7981 */ /* 0x000ee4000c1e1500 */
[C---:B------:R-:W-:Y:S02]  /*5ed0*/  IMAD.WIDE R14, R2.reuse, 0x2, R14 ;  /* 0x00000002020e7825 */ /* 0x040fe400078e020e */
[----:B------:R0:W3:Y:S02]  /*5ee0*/  LDG.E.U16 R16, desc[UR6][R160.64] ;  /* 0x00000006a0107981 */ /* 0x0000e4000c1e1500 */
[----:B------:R-:W-:-:S04]  /*5ef0*/  IMAD.WIDE R178, R2, 0x2, R178 ;  /* 0x0000000202b27825 */ /* 0x000fc800078e02b2 */
[----:B------:R-:W-:Y:S01]  /*5f00*/  IMAD.WIDE R176, R2, 0x2, R176 ;  /* 0x0000000202b07825 */ /* 0x000fe200078e02b0 */
[----:B------:R1:W3:Y:S03]  /*5f10*/  LDG.E.U16 R170, desc[UR6][R14.64] ;  /* 0x000000060eaa7981 */ /* 0x0002e6000c1e1500 */
[C---:B0-----:R-:W-:Y:S01]  /*5f20*/  IMAD R160, R227.reuse, 0x66, RZ ;  /* 0x00000066e3a07824 */ /* 0x041fe200078e02ff */
[----:B------:R0:W3:Y:S01]  /*5f30*/  LDG.E.U16 R162, desc[UR6][R178.64] ;  /* 0x00000006b2a27981 */ /* 0x0000e2000c1e1500 */
[----:B------:R-:W-:-:S03]  /*5f40*/  IMAD R169, R227, 0x35, RZ ;  /* 0x00000035e3a97824 */ /* 0x000fc600078e02ff */
[----:B------:R4:W3:Y:S01]  /*5f50*/  LDG.E.U16 R155, desc[UR6][R176.64] ;  /* 0x00000006b09b7981 */ /* 0x0008e2000c1e1500 */
[C---:B-1----:R-:W-:Y:S01]  /*5f60*/  IMAD R14, R227.reuse, 0x6a, RZ ;  /* 0x0000006ae30e7824 */ /* 0x042fe200078e02ff */
[-C--:B------:R-:W-:Y:S01]  /*5f70*/  IADD3 R160, P0, R160, R224.reuse, RZ ;  /* 0x000000e0a0a07210 */ /* 0x080fe20007f1e0ff */
[C---:B------:R-:W-:Y:S02]  /*5f80*/  IMAD R15, R227.reuse, 0x33, RZ ;  /* 0x00000033e30f7824 */ /* 0x040fe400078e02ff */
[C---:B0-----:R-:W-:Y:S01]  /*5f90*/  IMAD R178, R227.reuse, 0x76, RZ ;  /* 0x00000076e3b27824 */ /* 0x041fe200078e02ff */
[----:B------:R-:W-:Y:S01]  /*5fa0*/  IADD3 R14, P1, R14, R224, RZ ;  /* 0x000000e00e0e7210 */ /* 0x000fe20007f3e0ff */
[----:B----4-:R-:W-:-:S03]  /*5fb0*/  IMAD R176, R227, 0x7a, RZ ;  /* 0x0000007ae3b07824 */ /* 0x010fc600078e02ff */
[-C--:B------:R-:W-:Y:S01]  /*5fc0*/  IADD3 R178, P3, R178, R224.reuse, RZ ;  /* 0x000000e0b2b27210 */ /* 0x080fe20007f7e0ff */
[----:B------:R-:W-:Y:S01]  /*5fd0*/  IMAD R177, R227, 0x3b, RZ ;  /* 0x0000003be3b17824 */ /* 0x000fe200078e02ff */
[-C--:B------:R-:W-:Y:S02]  /*5fe0*/  LEA.HI.X.SX32 R161, R15, R225.reuse, 0x1, P0 ;  /* 0x000000e10fa17211 */ /* 0x080fe400000f0eff */
[-C--:B------:R-:W-:Y:S02]  /*5ff0*/  IADD3 R176, P4, R176, R224.reuse, RZ ;  /* 0x000000e0b0b07210 */ /* 0x080fe40007f9e0ff */
[----:B------:R-:W-:Y:S02]  /*6000*/  IADD3 R180, P2, R180, R224, RZ ;  /* 0x000000e0b4b47210 */ /* 0x000fe40007f5e0ff */
[-C--:B------:R-:W-:Y:S02]  /*6010*/  LEA.HI.X.SX32 R15, R169, R225.reuse, 0x1, P1 ;  /* 0x000000e1a90f7211 */ /* 0x080fe400008f0eff */
[----:B------:R-:W-:-:S02]  /*6020*/  LEA.HI.X.SX32 R179, R177, R225, 0x1, P3 ;  /* 0x000000e1b1b37211 */ /* 0x000fc400018f0eff */
[-C--:B------:R-:W-:Y:S01]  /*6030*/  LEA.HI.X.SX32 R177, R182, R225.reuse, 0x1, P4 ;  /* 0x000000e1b6b17211 */ /* 0x080fe200020f0eff */
[----:B------:R-:W-:Y:S01]  /*6040*/  IMAD.WIDE R14, R2, 0x2, R14 ;  /* 0x00000002020e7825 */ /* 0x000fe200078e020e */
[----:B------:R-:W-:-:S03]  /*6050*/  LEA.HI.X.SX32 R181, R175, R225, 0x1, P2 ;  /* 0x000000e1afb57211 */ /* 0x000fc600010f0eff */
[C---:B------:R-:W-:Y:S02]  /*6060*/  IMAD.WIDE R176, R2.reuse, 0x2, R176 ;  /* 0x0000000202b07825 */ /* 0x040fe400078e02b0 */
[----:B------:R-:W4:Y:S02]  /*6070*/  LDG.E.U16 R15, desc[UR6][R14.64] ;  /* 0x000000060e0f7981 */ /* 0x000f24000c1e1500 */
[----:B------:R-:W-:-:S04]  /*6080*/  IMAD.WIDE R180, R2, 0x2, R180 ;  /* 0x0000000202b47825 */ /* 0x000fc800078e02b4 */
[----:B------:R-:W-:Y:S01]  /*6090*/  IMAD R175, R227, 0x6, RZ ;  /* 0x00000006e3af7824 */ /* 0x000fe200078e02ff */
[----:B------:R0:W4:Y:S04]  /*60a0*/  LDG.E.U16 R169, desc[UR6][R180.64] ;  /* 0x00000006b4a97981 */ /* 0x000128000c1e1500 */
[----:B------:R1:W4:Y:S01]  /*60b0*/  LDG.E.U16 R14, desc[UR6][R176.64] ;  /* 0x00000006b00e7981 */ /* 0x000322000c1e1500 */
[-C--:B------:R-:W-:Y:S01]  /*60c0*/  IADD3 R184, P0, R175, R224.reuse, RZ ;  /* 0x000000e0afb87210 */ /* 0x080fe20007f1e0ff */
[C---:B0-----:R-:W-:Y:S02]  /*60d0*/  IMAD R180, R227.reuse, 0xe, RZ ;  /* 0x0000000ee3b47824 */ /* 0x041fe400078e02ff */
[C---:B-1----:R-:W-:Y:S02]  /*60e0*/  IMAD R176, R227.reuse, 0xc, RZ ;  /* 0x0000000ce3b07824 */ /* 0x042fe400078e02ff */
[C---:B------:R-:W-:Y:S01]  /*60f0*/  IMAD R177, R227.reuse, 0x3, RZ ;  /* 0x00000003e3b17824 */ /* 0x040fe200078e02ff */
[-C--:B------:R-:W-:Y:S01]  /*6100*/  IADD3 R180, P3, R180, R224.reuse, RZ ;  /* 0x000000e0b4b47210 */ /* 0x080fe20007f7e0ff */
[----:B------:R-:W-:Y:S01]  /*6110*/  IMAD R181, R227, 0x7, RZ ;  /* 0x00000007e3b57824 */ /* 0x000fe200078e02ff */
[----:B------:R-:W-:-:S02]  /*6120*/  IADD3 R176, P2, R176, R224, RZ ;  /* 0x000000e0b0b07210 */ /* 0x000fc40007f5e0ff */
[-C--:B------:R-:W-:Y:S02]  /*6130*/  LEA.HI.X.SX32 R185, R177, R225.reuse, 0x1, P0 ;  /* 0x000000e1b1b97211 */ /* 0x080fe400000f0eff */
[-C--:B------:R-:W-:Y:S02]  /*6140*/  LEA.HI.X.SX32 R177, R175, R225.reuse, 0x1, P2 ;  /* 0x000000e1afb17211 */ /* 0x080fe400010f0eff */
[----:B------:R-:W-:Y:S01]  /*6150*/  LEA.HI.X.SX32 R181, R181, R225, 0x1, P3 ;  /* 0x000000e1b5b57211 */ /* 0x000fe200018f0eff */
[----:B------:R-:W-:-:S04]  /*6160*/  IMAD.WIDE R160, R2, 0x2, R160 ;  /* 0x0000000202a07825 */ /* 0x000fc800078e02a0 */
[C---:B------:R-:W-:Y:S02]  /*6170*/  IMAD.WIDE R176, R2.reuse, 0x2, R176 ;  /* 0x0000000202b07825 */ /* 0x040fe400078e02b0 */
[----:B------:R-:W4:Y:S02]  /*6180*/  LDG.E.U16 R161, desc[UR6][R160.64] ;  /* 0x00000006a0a17981 */ /* 0x000f24000c1e1500 */
[C---:B------:R-:W-:Y:S02]  /*6190*/  IMAD.WIDE R180, R2.reuse, 0x2, R180 ;  /* 0x0000000202b47825 */ /* 0x040fe400078e02b4 */
[----:B------:R-:W4:Y:S02]  /*61a0*/  LDG.E.U16 R176, desc[UR6][R176.64] ;  /* 0x00000006b0b07981 */ /* 0x000f24000c1e1500 */
[----:B------:R-:W-:-:S04]  /*61b0*/  IMAD.WIDE R178, R2, 0x2, R178 ;  /* 0x0000000202b27825 */ /* 0x000fc800078e02b2 */
[----:B------:R-:W-:Y:S01]  /*61c0*/  IMAD.WIDE R184, R2, 0x2, R184 ;  /* 0x0000000202b87825 */ /* 0x000fe200078e02b8 */
[----:B------:R0:W4:Y:S01]  /*61d0*/  LDG.E.U16 R160, desc[UR6][R178.64] ;  /* 0x00000006b2a07981 */ /* 0x000122000c1e1500 */
[----:B------:R-:W-:-:S03]  /*61e0*/  IADD3 R182, P1, R187, R224, RZ ;  /* 0x000000e0bbb67210 */ /* 0x000fc60007f3e0ff */
[----:B------:R1:W4:Y:S04]  /*61f0*/  LDG.E.U16 R177, desc[UR6][R180.64] ;  /* 0x00000006b4b17981 */ /* 0x000328000c1e1500 */
[----:B------:R1:W4:Y:S01]  /*6200*/  LDG.E.U16 R194, desc[UR6][R184.64] ;  /* 0x00000006b8c27981 */ /* 0x000322000c1e1500 */
[C---:B0-----:R-:W-:Y:S02]  /*6210*/  IMAD R179, R227.reuse, 0x5, RZ ;  /* 0x00000005e3b37824 */ /* 0x041fe400078e02ff */
[C---:B------:R-:W-:Y:S02]  /*6220*/  IMAD R178, R227.reuse, 0x12, RZ ;  /* 0x00000012e3b27824 */ /* 0x040fe400078e02ff */
[C---:B-1----:R-:W-:Y:S02]  /*6230*/  IMAD R180, R227.reuse, 0x44, RZ ;  /* 0x00000044e3b47824 */ /* 0x042fe400078e02ff */
[----:B------:R-:W-:-:S03]  /*6240*/  IMAD R184, R227, 0x48, RZ ;  /* 0x00000048e3b87824 */ /* 0x000fc600078e02ff */
[-C--:B------:R-:W-:Y:S02]  /*6250*/  IADD3 R180, P0, R180, R224.reuse, RZ ;  /* 0x000000e0b4b47210 */ /* 0x080fe40007f1e0ff */
[-C--:B------:R-:W-:Y:S02]  /*6260*/  IADD3 R178, P4, R178, R224.reuse, RZ ;  /* 0x000000e0b2b27210 */ /* 0x080fe40007f9e0ff */
[-C--:B------:R-:W-:Y:S02]  /*6270*/  LEA.HI.X.SX32 R183, R179, R225.reuse, 0x1, P1 ;  /* 0x000000e1b3b77211 */ /* 0x080fe400008f0eff */
[----:B------:R-:W-:Y:S02]  /*6280*/  IADD3 R184, P1, R184, R224, RZ ;  /* 0x000000e0b8b87210 */ /* 0x000fe40007f3e0ff */
[-C--:B------:R-:W-:Y:S01]  /*6290*/  LEA.HI.X.SX32 R181, R190, R225.reuse, 0x1, P0 ;  /* 0x000000e1beb57211 */ /* 0x080fe200000f0eff */
[----:B------:R-:W-:Y:S01]  /*62a0*/  IMAD.WIDE R182, R2, 0x2, R182 ;  /* 0x0000000202b67825 */ /* 0x000fe200078e02b6 */
[----:B------:R-:W-:-:S02]  /*62b0*/  LEA.HI.X.SX32 R179, R186, R225, 0x1, P4 ;  /* 0x000000e1bab37211 */ /* 0x000fc400020f0eff */
[-C--:B------:R-:W-:Y:S01]  /*62c0*/  LEA.HI.X.SX32 R185, R189, R225.reuse, 0x1, P1 ;  /* 0x000000e1bdb97211 */ /* 0x080fe200008f0eff */
[C---:B------:R-:W-:Y:S01]  /*62d0*/  IMAD R186, R227.reuse, 0x14, RZ ;  /* 0x00000014e3ba7824 */ /* 0x040fe200078e02ff */
[----:B------:R0:W4:Y:S01]  /*62e0*/  LDG.E.U16 R175, desc[UR6][R182.64] ;  /* 0x00000006b6af7981 */ /* 0x000122000c1e1500 */
[----:B------:R-:W-:Y:S01]  /*62f0*/  IMAD.WIDE R180, R2, 0x2, R180 ;  /* 0x0000000202b47825 */ /* 0x000fe200078e02b4 */
[-C--:B------:R-:W-:Y:S02]  /*6300*/  IADD3 R192, P2, R192, R224.reuse, RZ ;  /* 0x000000e0c0c07210 */ /* 0x080fe40007f5e0ff */
[----:B------:R-:W-:Y:S01]  /*6310*/  IADD3 R186, P4, R186, R224, RZ ;  /* 0x000000e0baba7210 */ /* 0x000fe20007f9e0ff */
[----:B------:R-:W-:Y:S01]  /*6320*/  IMAD.WIDE R184, R2, 0x2, R184 ;  /* 0x0000000202b87825 */ /* 0x000fe200078e02b8 */
[-C--:B------:R-:W-:Y:S01]  /*6330*/  LEA.HI.X.SX32 R193, R188, R225.reuse, 0x1, P2 ;  /* 0x000000e1bcc17211 */ /* 0x080fe200010f0eff */
[----:B------:R-:W4:Y:S02]  /*6340*/  LDG.E.U16 R180, desc[UR6][R180.64] ;  /* 0x00000006b4b47981 */ /* 0x000f24000c1e1500 */
[----:B0-----:R-:W-:Y:S01]  /*6350*/  IMAD R182, R227, 0x50, RZ ;  /* 0x00000050e3b67824 */ /* 0x001fe200078e02ff */
[----:B------:R-:W-:Y:S01]  /*6360*/  LEA.HI.X.SX32 R187, R187, R225, 0x1, P4 ;  /* 0x000000e1bbbb7211 */ /* 0x000fe200020f0eff */
[----:B------:R-:W-:-:S02]  /*6370*/  IMAD R188, R227, 0x70, RZ ;  /* 0x00000070e3bc7824 */ /* 0x000fc400078e02ff */
[----:B------:R-:W-:Y:S01]  /*6380*/  IMAD.WIDE R178, R2, 0x2, R178 ;  /* 0x0000000202b27825 */ /* 0x000fe200078e02b2 */
[-C--:B------:R-:W-:Y:S01]  /*6390*/  IADD3 R182, P3, R182, R224.reuse, RZ ;  /* 0x000000e0b6b67210 */ /* 0x080fe20007f7e0ff */
[----:B------:R0:W4:Y:S02]  /*63a0*/  LDG.E.U16 R181, desc[UR6][R184.64] ;  /* 0x00000006b8b57981 */ /* 0x000124000c1e1500 */
[----:B------:R-:W-:Y:S01]  /*63b0*/  IMAD.WIDE R186, R2, 0x2, R186 ;  /* 0x0000000202ba7825 */ /* 0x000fe200078e02ba */
[-C--:B------:R-:W-:Y:S02]  /*63c0*/  LEA.HI.X.SX32 R183, R18, R225.reuse, 0x1, P3 ;  /* 0x000000e112b77211 */ /* 0x080fe400018f0eff */
[----:B------:R-:W-:Y:S01]  /*63d0*/  IADD3 R188, P3, R188, R224, RZ ;  /* 0x000000e0bcbc7210 */ /* 0x000fe20007f7e0ff */
[----:B------:R-:W3:Y:S01]  /*63e0*/  LDG.E.U16 R178, desc[UR6][R178.64] ;  /* 0x00000006b2b27981 */ /* 0x000ee2000c1e1500 */
[----:B0-----:R-:W-:Y:S02]  /*63f0*/  IMAD R184, R227, 0x60, RZ ;  /* 0x00000060e3b87824 */ /* 0x001fe400078e02ff */
[----:B------:R-:W-:-:S03]  /*6400*/  LEA.HI.X.SX32 R189, R199, R225, 0x1, P3 ;  /* 0x000000e1c7bd7211 */ /* 0x000fc600018f0eff */
[----:B------:R-:W-:Y:S01]  /*6410*/  IADD3 R184, P1, R184, R224, RZ ;  /* 0x000000e0b8b87210 */ /* 0x000fe20007f3e0ff */
[----:B------:R0:W4:Y:S03]  /*6420*/  LDG.E.U16 R179, desc[UR6][R186.64] ;  /* 0x00000006bab37981 */ /* 0x000126000c1e1500 */
[----:B------:R-:W-:Y:S01]  /*6430*/  LEA.HI.X.SX32 R185, R200, R225, 0x1, P1 ;  /* 0x000000e1c8b97211 */ /* 0x000fe200008f0eff */
[----:B------:R-:W-:-:S04]  /*6440*/  IMAD.WIDE R192, R2, 0x2, R192 ;  /* 0x0000000202c07825 */ /* 0x000fc800078e02c0 */
[----:B0-----:R-:W-:Y:S02]  /*6450*/  IMAD R186, R227, 0x54, RZ ;  /* 0x00000054e3ba7824 */ /* 0x001fe400078e02ff */
[----:B------:R-:W4:Y:S01]  /*6460*/  LDG.E.U16 R192, desc[UR6][R192.64] ;  /* 0x00000006c0c07981 */ /* 0x000f22000c1e1500 */
[----:B------:R-:W-:Y:S02]  /*6470*/  IMAD.WIDE R182, R2, 0x2, R182 ;  /* 0x0000000202b67825 */ /* 0x000fe400078e02b6 */
[----:B------:R-:W-:Y:S02]  /*6480*/  IADD3 R186, P0, R186, R224, RZ ;  /* 0x000000e0baba7210 */ /* 0x000fe40007f1e0ff */
[----:B------:R-:W-:-:S04]  /*6490*/  IMAD.WIDE R184, R2, 0x2, R184 ;  /* 0x0000000202b87825 */ /* 0x000fc800078e02b8 */
[----:B------:R-:W-:Y:S01]  /*64a0*/  IMAD.WIDE R188, R2, 0x2, R188 ;  /* 0x0000000202bc7825 */ /* 0x000fe200078e02bc */
[----:B------:R-:W-:Y:S01]  /*64b0*/  LEA.HI.X.SX32 R187, R201, R225, 0x1, P0 ;  /* 0x000000e1c9bb7211 */ /* 0x000fe200000f0eff */
[----:B------:R0:W3:Y:S04]  /*64c0*/  LDG.E.U16 R193, desc[UR6][R182.64] ;  /* 0x00000006b6c17981 */ /* 0x0000e8000c1e1500 */
[----:B------:R-:W4:Y:S04]  /*64d0*/  LDG.E.U16 R199, desc[UR6][R184.64] ;  /* 0x00000006b8c77981 */ /* 0x000f28000c1e1500 */
[----:B------:R1:W4:Y:S01]  /*64e0*/  LDG.E.U16 R201, desc[UR6][R188.64] ;  /* 0x00000006bcc97981 */ /* 0x000322000c1e1500 */
[----:B------:R-:W-:-:S02]  /*64f0*/  IMAD R190, R227, 0x64, RZ ;  /* 0x00000064e3be7824 */ /* 0x000fc400078e02ff */
[----:B0-----:R-:W-:-:S03]  /*6500*/  IMAD R182, R227, 0x74, RZ ;  /* 0x00000074e3b67824 */ /* 0x001fc600078e02ff */
[-C--:B------:R-:W-:Y:S02]  /*6510*/  IADD3 R190, P2, R190, R224.reuse, RZ ;  /* 0x000000e0bebe7210 */ /* 0x080fe40007f5e0ff */
[----:B------:R-:W-:Y:S02]  /*6520*/  IADD3 R182, P4, R182, R224, RZ ;  /* 0x000000e0b6b67210 */ /* 0x000fe40007f9e0ff */
[-C--:B------:R-:W-:Y:S02]  /*6530*/  LEA.HI.X.SX32 R191, R191, R225.reuse, 0x1, P2 ;  /* 0x000000e1bfbf7211 */ /* 0x080fe400010f0eff */
[----:B------:R-:W-:Y:S01]  /*6540*/  LEA.HI.X.SX32 R183, R198, R225, 0x1, P4 ;  /* 0x000000e1c6b77211 */ /* 0x000fe200020f0eff */
[----:B------:R-:W-:-:S04]  /*6550*/  IMAD.WIDE R190, R2, 0x2, R190 ;  /* 0x0000000202be7825 */ /* 0x000fc800078e02be */
[C---:B------:R-:W-:Y:S01]  /*6560*/  IMAD.WIDE R182, R2.reuse, 0x2, R182 ;  /* 0x0000000202b67825 */ /* 0x040fe200078e02b6 */
[----:B------:R0:W4:Y:S03]  /*6570*/  LDG.E.U16 R200, desc[UR6][R190.64] ;  /* 0x00000006bec87981 */ /* 0x000126000c1e1500 */
[----:B------:R-:W-:Y:S01]  /*6580*/  IMAD.WIDE R186, R2, 0x2, R186 ;  /* 0x0000000202ba7825 */ /* 0x000fe200078e02ba */
[----:B------:R2:W4:Y:S03]  /*6590*/  LDG.E.U16 R203, desc[UR6][R182.64] ;  /* 0x00000006b6cb7981 */ /* 0x000526000c1e1500 */
[C---:B-1----:R-:W-:Y:S01]  /*65a0*/  IMAD R188, R227.reuse, 0x78, RZ ;  /* 0x00000078e3bc7824 */ /* 0x042fe200078e02ff */
[----:B------:R1:W4:Y:S01]  /*65b0*/  LDG.E.U16 R198, desc[UR6][R186.64] ;  /* 0x00000006bac67981 */ /* 0x000322000c1e1500 */
[----:B------:R-:W-:-:S02]  /*65c0*/  IMAD R184, R227, 0x68, RZ ;  /* 0x00000068e3b87824 */ /* 0x000fc400078e02ff */
[C---:B0-----:R-:W-:Y:S02]  /*65d0*/  IMAD R190, R227.reuse, 0x6c, RZ ;  /* 0x0000006ce3be7824 */ /* 0x041fe400078e02ff */
[C---:B--2---:R-:W-:Y:S01]  /*65e0*/  IMAD R182, R227.reuse, 0x7c, RZ ;  /* 0x0000007ce3b67824 */ /* 0x044fe200078e02ff */
[-C--:B------:R-:W-:Y:S01]  /*65f0*/  IADD3 R188, P3, R188, R224.reuse, RZ ;  /* 0x000000e0bcbc7210 */ /* 0x080fe20007f7e0ff */
[C---:B------:R-:W-:Y:S01]  /*6600*/  IMAD R18, R227.reuse, 0x3e, RZ ;  /* 0x0000003ee3127824 */ /* 0x040fe200078e02ff */
[-C--:B------:R-:W-:Y:S01]  /*6610*/  IADD3 R190, P2, R190, R224.reuse, RZ ;  /* 0x000000e0bebe7210 */ /* 0x080fe20007f5e0ff */
[----:B-1----:R-:W-:Y:S01]  /*6620*/  IMAD R186, R227, 0x5c, RZ ;  /* 0x0000005ce3ba7824 */ /* 0x002fe200078e02ff */
[-C--:B------:R-:W-:Y:S02]  /*6630*/  IADD3 R184, P1, R184, R224.reuse, RZ ;  /* 0x000000e0b8b87210 */ /* 0x080fe40007f3e0ff */
[----:B------:R-:W-:Y:S02]  /*6640*/  IADD3 R182, P4, R182, R224, RZ ;  /* 0x000000e0b6b67210 */ /* 0x000fe40007f9e0ff */
[----:B------:R-:W-:-:S02]  /*6650*/  LEA.HI.X.SX32 R191, R204, R225, 0x1, P2 ;  /* 0x000000e1ccbf7211 */ /* 0x000fc400010f0eff */
[-C--:B------:R-:W-:Y:S02]  /*6660*/  LEA.HI.X.SX32 R189, R202, R225.reuse, 0x1, P3 ;  /* 0x000000e1cabd7211 */ /* 0x080fe400018f0eff */
[----:B------:R-:W-:Y:S02]  /*6670*/  IADD3 R186, P0, R186, R224, RZ ;  /* 0x000000e0baba7210 */ /* 0x000fe40007f1e0ff */
[-C--:B------:R-:W-:Y:S02]  /*6680*/  LEA.HI.X.SX32 R185, R205, R225.reuse, 0x1, P1 ;  /* 0x000000e1cdb97211 */ /* 0x080fe400008f0eff */
[-C--:B------:R-:W-:Y:S01]  /*6690*/  LEA.HI.X.SX32 R183, R18, R225.reuse, 0x1, P4 ;  /* 0x000000e112b77211 */ /* 0x080fe200020f0eff */
[----:B------:R-:W-:Y:S01]  /*66a0*/  IMAD.WIDE R190, R2, 0x2, R190 ;  /* 0x0000000202be7825 */ /* 0x000fe200078e02be */
[----:B------:R-:W-:-:S03]  /*66b0*/  LEA.HI.X.SX32 R187, R206, R225, 0x1, P0 ;  /* 0x000000e1cebb7211 */ /* 0x000fc600000f0eff */
[C---:B------:R-:W-:Y:S01]  /*66c0*/  IMAD.WIDE R188, R2.reuse, 0x2, R188 ;  /* 0x0000000202bc7825 */ /* 0x040fe200078e02bc */
[----:B------:R-:W2:Y:S03]  /*66d0*/  LDG.E.U16 R205, desc[UR6][R190.64] ;  /* 0x00000006becd7981 */ /* 0x000ea6000c1e1500 */
[C---:B------:R-:W-:Y:S01]  /*66e0*/  IMAD.WIDE R184, R2.reuse, 0x2, R184 ;  /* 0x0000000202b87825 */ /* 0x040fe200078e02b8 */
[----:B------:R0:W2:Y:S03]  /*66f0*/  LDG.E.U16 R206, desc[UR6][R188.64] ;  /* 0x00000006bcce7981 */ /* 0x0000a6000c1e1500 */
[C---:B------:R-:W-:Y:S01]  /*6700*/  IMAD.WIDE R182, R2.reuse, 0x2, R182 ;  /* 0x0000000202b67825 */ /* 0x040fe200078e02b6 */
[----:B------:R1:W2:Y:S03]  /*6710*/  LDG.E.U16 R204, desc[UR6][R184.64] ;  /* 0x00000006b8cc7981 */ /* 0x0002a6000c1e1500 */
[----:B------:R-:W-:Y:S01]  /*6720*/  IMAD.WIDE R186, R2, 0x2, R186 ;  /* 0x0000000202ba7825 */ /* 0x000fe200078e02ba */
[----:B------:R1:W2:Y:S03]  /*6730*/  LDG.E.U16 R207, desc[UR6][R182.64] ;  /* 0x00000006b6cf7981 */ /* 0x0002a6000c1e1500 */
[C---:B0-----:R-:W-:Y:S01]  /*6740*/  IMAD R188, R227.reuse, 0x4e, RZ ;  /* 0x0000004ee3bc7824 */ /* 0x041fe200078e02ff */
[----:B------:R0:W2:Y:S01]  /*6750*/  LDG.E.U16 R202, desc[UR6][R186.64] ;  /* 0x00000006baca7981 */ /* 0x0000a2000c1e1500 */
[----:B------:R-:W-:-:S02]  /*6760*/  IMAD R190, R227, 0x5e, RZ ;  /* 0x0000005ee3be7824 */ /* 0x000fc400078e02ff */
[C---:B-1----:R-:W-:Y:S02]  /*6770*/  IMAD R184, R227.reuse, 0x7e, RZ ;  /* 0x0000007ee3b87824 */ /* 0x042fe400078e02ff */
[C---:B------:R-:W-:Y:S01]  /*6780*/  IMAD R182, R227.reuse, 0x6e, RZ ;  /* 0x0000006ee3b67824 */ /* 0x040fe200078e02ff */
[-C--:B------:R-:W-:Y:S01]  /*6790*/  IADD3 R188, P0, R188, R224.reuse, RZ ;  /* 0x000000e0bcbc7210 */ /* 0x080fe20007f1e0ff */
[C---:B------:R-:W-:Y:S01]  /*67a0*/  IMAD R183, R227.reuse, 0x27, RZ ;  /* 0x00000027e3b77824 */ /* 0x040fe200078e02ff */
[-C--:B------:R-:W-:Y:S01]  /*67b0*/  IADD3 R190, P1, R190, R224.reuse, RZ ;  /* 0x000000e0bebe7210 */ /* 0x080fe20007f3e0ff */
[C---:B------:R-:W-:Y:S01]  /*67c0*/  IMAD R185, R227.reuse, 0x2f, RZ ;  /* 0x0000002fe3b97824 */ /* 0x040fe200078e02ff */
[-C--:B------:R-:W-:Y:S01]  /*67d0*/  IADD3 R182, P2, R182, R224.reuse, RZ ;  /* 0x000000e0b6b67210 */ /* 0x080fe20007f5e0ff */
[C---:B0-----:R-:W-:Y:S01]  /*67e0*/  IMAD R186, R227.reuse, 0x37, RZ ;  /* 0x00000037e3ba7824 */ /* 0x041fe200078e02ff */
[----:B------:R-:W-:Y:S01]  /*67f0*/  IADD3 R184, P3, R184, R224, RZ ;  /* 0x000000e0b8b87210 */ /* 0x000fe20007f7e0ff */
[----:B------:R-:W-:Y:S01]  /*6800*/  IMAD R187, R227, 0x3f, RZ ;  /* 0x0000003fe3bb7824 */ /* 0x000fe200078e02ff */
[----:B------:R-:W-:-:S02]  /*6810*/  LEA.HI.X.SX32 R189, R183, R225, 0x1, P0 ;  /* 0x000000e1b7bd7211 */ /* 0x000fc400000f0eff */
[-C--:B------:R-:W-:Y:S01]  /*6820*/  LEA.HI.X.SX32 R191, R185, R225.reuse, 0x1, P1 ;  /* 0x000000e1b9bf7211 */ /* 0x080fe200008f0eff */
[----:B------:R-:W-:Y:S01]  /*6830*/  IMAD.IADD R18, R18, 0x1, R224 ;  /* 0x0000000112127824 */ /* 0x000fe200078e02e0 */
[-C--:B------:R-:W-:Y:S02]  /*6840*/  LEA.HI.X.SX32 R183, R186, R225.reuse, 0x1, P2 ;  /* 0x000000e1bab77211 */ /* 0x080fe400010f0eff */
[----:B------:R-:W-:Y:S01]  /*6850*/  LEA.HI.X.SX32 R185, R187, R225, 0x1, P3 ;  /* 0x000000e1bbb97211 */ /* 0x000fe200018f0eff */
[----:B------:R0:W-:Y:S01]  /*6860*/  STL [R1+0x58], R234 ;  /* 0x000058ea01007387 */ /* 0x0001e20000100800 */
[----:B------:R-:W-:-:S03]  /*6870*/  IMAD.WIDE R186, R2, 0x2, R18 ;  /* 0x0000000202ba7825 */ /* 0x000fc600078e0212 */
[----:B------:R-:W2:Y:S01]  /*6880*/  LDL R236, [R1+0x2f8] ;  /* 0x0002f80001ec7983 */ /* 0x000ea20000100800 */
[----:B------:R-:W-:-:S03]  /*6890*/  IMAD.WIDE R188, R2, 0x2, R188 ;  /* 0x0000000202bc7825 */ /* 0x000fc600078e02bc */
[----:B------:R-:W2:Y:S01]  /*68a0*/  LDG.E.U16 R186, desc[UR6][R186.64] ;  /* 0x00000006baba7981 */ /* 0x000ea2000c1e1500 */
[----:B------:R-:W-:-:S03]  /*68b0*/  IMAD.WIDE R190, R2, 0x2, R190 ;  /* 0x0000000202be7825 */ /* 0x000fc600078e02be */
[----:B------:R-:W2:Y:S01]  /*68c0*/  LDG.E.U16 R188, desc[UR6][R188.64] ;  /* 0x00000006bcbc7981 */ /* 0x000ea2000c1e1500 */
[----:B------:R-:W-:-:S03]  /*68d0*/  IMAD.WIDE R182, R2, 0x2, R182 ;  /* 0x0000000202b67825 */ /* 0x000fc600078e02b6 */
[----:B------:R-:W2:Y:S01]  /*68e0*/  LDG.E.U16 R190, desc[UR6][R190.64] ;  /* 0x00000006bebe7981 */ /* 0x000ea2000c1e1500 */
[----:B------:R-:W-:-:S03]  /*68f0*/  IMAD.WIDE R184, R2, 0x2, R184 ;  /* 0x0000000202b87825 */ /* 0x000fc600078e02b8 */
[----:B------:R-:W2:Y:S04]  /*6900*/  LDG.E.U16 R182, desc[UR6][R182.64] ;  /* 0x00000006b6b67981 */ /* 0x000ea8000c1e1500 */
[----:B------:R-:W2:Y:S01]  /*6910*/  LDG.E.U16 R184, desc[UR6][R184.64] ;  /* 0x00000006b8b87981 */ /* 0x000ea2000c1e1500 */
[----:B------:R-:W-:Y:S06]  /*6920*/  BAR.SYNC.DEFER_BLOCKING 0x0 ;  /* 0x0000000000007b1d */ /* 0x000fec0000010000 */
[----:B------:R-:W2:Y:S04]  /*6930*/  LDL R235, [R1+0x2f4] ;  /* 0x0002f40001eb7983 */ /* 0x000ea80000100800 */
[----:B0-----:R-:W2:Y:S04]  /*6940*/  LDL R234, [R1+0x2f0] ;  /* 0x0002f00001ea7983 */ /* 0x001ea80000100800 */
[----:B------:R-:W2:Y:S04]  /*6950*/  LDL R233, [R1+0x2ec] ;  /* 0x0002ec0001e97983 */ /* 0x000ea80000100800 */
[----:B------:R-:W-:Y:S04]  /*6960*/  STL [R1+0x300], R222 ;  /* 0x000300de01007387 */ /* 0x000fe80000100800 */
        /* <DEDUP_REMOVED lines=13> */
[----:B------:R-:W-:Y:S01]  /*6a40*/  STL [R1+0x330], R225 ;  /* 0x000330e101007387 */ /* 0x000fe20000100800 */
[----:B------:R-:W-:-:S03]  /*6a50*/  LOP3.LUT R237, R4, 0x10, RZ, 0x3c, !PT ;  /* 0x0000001004ed7812 */ /* 0x000fc600078e3cff */
[----:B------:R-:W-:Y:S04]  /*6a60*/  STL [R1+0x33c], R18 ;  /* 0x00033c1201007387 */ /* 0x000fe80000100800 */
[----:B------:R-:W-:Y:S04]  /*6a70*/  STL [R1+0x338], R19 ;  /* 0x0003381301007387 */ /* 0x000fe80000100800 */
[----:B------:R0:W-:Y:S04]  /*6a80*/  STL [R1+0x340], R2 ;  /* 0x0003400201007387 */ /* 0x0001e80000100800 */
[----:B------:R-:W-:Y:S04]  /*6a90*/  STS.U16 [R4+UR4+0x8000], R197 ;  /* 0x008000c504007988 */ /* 0x000fe80008000404 */
[----:B------:R-:W-:Y:S04]  /*6aa0*/  STS.U16 [R4+UR4+0x8400], R5 ;  /* 0x0084000504007988 */ /* 0x000fe80008000404 */
[----:B------:R-:W-:Y:S04]  /*6ab0*/  STS.U16 [R4+UR4+0x8800], R6 ;  /* 0x0088000604007988 */ /* 0x000fe80008000404 */
[----:B------:R1:W-:Y:S04]  /*6ac0*/  STS.U16 [R4+UR4+0x8c00], R7 ;  /* 0x008c000704007988 */ /* 0x0003e80008000404 */
[----:B------:R-:W-:Y:S04]  /*6ad0*/  STS.U16 [R4+UR4+0x9000], R10 ;  /* 0x0090000a04007988 */ /* 0x000fe80008000404 */
[----:B------:R-:W-:Y:S04]  /*6ae0*/  STL [R1+0x344], R4 ;  /* 0x0003440401007387 */ /* 0x000fe80000100800 */
[----:B0-----:R-:W2:Y:S01]  /*6af0*/  LDL R2, [R1+0x2e4] ;  /* 0x0002e40001027983 */ /* 0x001ea20000100800 */
[----:B------:R-:W-:-:S03]  /*6b00*/  UMOV UR37, 0x40000040 ;  /* 0x4000004000257882 */ /* 0x000fc60000000000 */
[----:B-1----:R-:W2:Y:S04]  /*6b10*/  LDL.64 R6, [R1+0x278] ;  /* 0x0002780001067983 */ /* 0x002ea80000100a00 */
[----:B------:R-:W2:Y:S04]  /*6b20*/  LDL.64 R20, [R1+0x1f8] ;  /* 0x0001f80001147983 */ /* 0x000ea80000100a00 */
[----:B------:R-:W2:Y:S04]  /*6b30*/  LDL.64 R22, [R1+0x218] ;  /* 0x0002180001167983 */ /* 0x000ea80000100a00 */
[----:B------:R-:W2:Y:S04]  /*6b40*/  LDL.64 R220, [R1+0x2d0] ;  /* 0x0002d00001dc7983 */ /* 0x000ea80000100a00 */
[----:B------:R-:W2:Y:S04]  /*6b50*/  LDL.64 R18, [R1+0x2c8] ;  /* 0x0002c80001127983 */ /* 0x000ea80000100a00 */
[----:B------:R-:W2:Y:S01]  /*6b60*/  LDL.64 R224, [R1+0x2c0] ;  /* 0x0002c00001e07983 */ /* 0x000ea20000100a00 */
[----:B------:R-:W-:-:S02]  /*6b70*/  MOV R232, UR49 ;  /* 0x0000003100e87c02 */ /* 0x000fc40008000f00 */
[----:B------:R-:W-:Y:S01]  /*6b80*/  MOV R231, UR48 ;  /* 0x0000003000e77c02 */ /* 0x000fe20008000f00 */
[----:B---3--:R-:W-:Y:S04]  /*6b90*/  STS.U16 [R4+UR4+0x9400], R193 ;  /* 0x009400c104007988 */ /* 0x008fe80008000404 */
[----:B----4-:R-:W-:Y:S04]  /*6ba0*/  STS.U16 [R4+UR4+0x9800], R199 ;  /* 0x009800c704007988 */ /* 0x010fe80008000404 */
[----:B------:R0:W-:Y:S01]  /*6bb0*/  STS.U16 [R4+UR4+0x9c00], R201 ;  /* 0x009c00c904007988 */ /* 0x0001e20008000404 */
[----:B------:R-:W-:Y:S01]  /*6bc0*/  UMOV UR50, UR38 ;  /* 0x0000002600327c82 */ /* 0x000fe20008000000 */
[----:B------:R-:W-:Y:S01]  /*6bd0*/  UMOV UR51, UR39 ;  /* 0x0000002700337c82 */ /* 0x000fe20008000000 */
[----:B------:R-:W-:Y:S01]  /*6be0*/  MOV R230, UR53 ;  /* 0x0000003500e67c02 */ /* 0x000fe20008000f00 */
[----:B------:R-:W3:Y:S01]  /*6bf0*/  LDL.64 R216, [R1+0x2a0] ;  /* 0x0002a00001d87983 */ /* 0x000ee20000100a00 */
[----:B------:R-:W-:Y:S01]  /*6c00*/  MOV R229, UR52 ;  /* 0x0000003400e57c02 */ /* 0x000fe20008000f00 */
[----:B------:R-:W-:Y:S01]  /*6c10*/  UMOV UR54, UR34 ;  /* 0x0000002200367c82 */ /* 0x000fe20008000000 */
[----:B------:R-:W-:Y:S01]  /*6c20*/  UMOV UR55, UR35 ;  /* 0x0000002300377c82 */ /* 0x000fe20008000000 */
[----:B------:R-:W4:Y:S04]  /*6c30*/  LDL.64 R218, [R1+0x2a8] ;  /* 0x0002a80001da7983 */ /* 0x000f280000100a00 */
[----:B0-----:R-:W3:Y:S04]  /*6c40*/  LDL R4, [R1+0x2e8] ;  /* 0x0002e80001047983 */ /* 0x001ee80000100800 */
        /* <DEDUP_REMOVED lines=8> */
[----:B------:R-:W4:Y:S04]  /*6cd0*/  LDL.64 R222, [R1+0x280] ;  /* 0x0002800001de7983 */ /* 0x000f280000100a00 */
[----:B--2---:R-:W-:Y:S04]  /*6ce0*/  STS.U16 [R236+UR4+0x8100], R195 ;  /* 0x008100c3ec007988 */ /* 0x004fe80008000404 */
        /* <DEDUP_REMOVED lines=30> */
[----:B------:R1:W-:Y:S04]  /*6ed0*/  STS.U16 [R233+UR4+0x9e80], R14 ;  /* 0x009e800ee9007988 */ /* 0x0003e80008000404 */
[----:B0-----:R-:W2:Y:S01]  /*6ee0*/  LDL.64 R16, [R1+0x238] ;  /* 0x0002380001107983 */ /* 0x001ea20000100a00 */
[----:B------:R-:W-:-:S02]  /*6ef0*/  UIADD3.64 UR48, UR32, 0x380, URZ ;  /* 0x0000038020307897 */ /* 0x000fc4000fffe03f */
[----:B------:R-:W-:Y:S01]  /*6f00*/  UIADD3.64 UR52, UR32, 0x400, URZ ;  /* 0x0000040020347897 */ /* 0x000fe2000fffe03f */
[----:B-1----:R-:W4:Y:S04]  /*6f10*/  LDL.64 R14, [R1+0x258] ;  /* 0x00025800010e7983 */ /* 0x002f280000100a00 */
[----:B---3--:R-:W-:Y:S04]  /*6f20*/  STS.U16 [R4+UR4+0x8300], R176 ;  /* 0x008300b004007988 */ /* 0x008fe80008000404 */
[----:B------:R-:W-:Y:S04]  /*6f30*/  STS.U16 [R4+UR4+0x8700], R13 ;  /* 0x0087000d04007988 */ /* 0x000fe80008000404 */
[----:B------:R0:W-:Y:S04]  /*6f40*/  STS.U16 [R4+UR4+0x8b00], R12 ;  /* 0x008b000c04007988 */ /* 0x0001e80008000404 */
        /* <DEDUP_REMOVED lines=9> */
[----:B------:R-:W-:Y:S04]  /*6fe0*/  STS.U16 [R2+UR4+0x9380], R188 ;  /* 0x009380bc02007988 */ /* 0x000fe80008000404 */
[----:B------:R-:W-:Y:S04]  /*6ff0*/  STS.U16 [R2+UR4+0x9780], R190 ;  /* 0x009780be02007988 */ /* 0x000fe80008000404 */
[----:B------:R-:W-:Y:S04]  /*7000*/  STS.U16 [R2+UR4+0x9b80], R182 ;  /* 0x009b80b602007988 */ /* 0x000fe80008000404 */
[----:B------:R3:W-:Y:S01]  /*7010*/  STS.U16 [R2+UR4+0x9f80], R184 ;  /* 0x009f80b802007988 */ /* 0x0007e20008000404 */
[----:B------:R0:W-:Y:S06]  /*7020*/  MEMBAR.ALL.CTA ;  /* 0x0000000000007992 */ /* 0x0001ec0000008000 */
[----:B0-----:R-:W0:Y:S04]  /*7030*/  FENCE.VIEW.ASYNC.S ;  /* 0x00000000000073c6 */ /* 0x001e280000000000 */
[----:B------:R-:W2:Y:S04]  /*7040*/  LDL.64 R12, [R1+0x2d8] ;  /* 0x0002d800010c7983 */ /* 0x000ea80000100a00 */
[----:B-1----:R-:W4:Y:S04]  /*7050*/  LDL.64 R8, [R1+0x298] ;  /* 0x0002980001087983 */ /* 0x002f280000100a00 */
[----:B------:R-:W4:Y:S04]  /*7060*/  LDL.64 R10, [R1+0x2b8] ;  /* 0x0002b800010a7983 */ /* 0x000f280000100a00 */
[----:B------:R-:W4:Y:S01]  /*7070*/  LDL.64 R4, [R1+0x1d8] ;  /* 0x0001d80001047983 */ /* 0x000f220000100a00 */
[----:B0-----:R-:W-:Y:S06]  /*7080*/  BAR.SYNC.DEFER_BLOCKING 0x0 ;  /* 0x0000000000007b1d */ /* 0x001fec0000010000 */
[----:B---3--:R-:W-:-:S06]  /*7090*/  WARPGROUP.ARRIVE ;  /* 0x00000000000079c5 */ /* 0x008fcc0000000000 */
[----:B------:R-:W-:Y:S04]  /*70a0*/  HGMMA.64x64x16.F32.BF16 R184, gdesc[UR36].tnspA, RZ, !UPT ;  /* 0x20e0000024b879f0 */ /* 0x000fe8000c7018ff */
[----:B------:R-:W-:Y:S04]  /*70b0*/  HGMMA.64x64x16.F32.BF16 R184, gdesc[UR32].tnspA, R184 ;  /* 0x20e0000020b879f0 */ /* 0x000fe800087018b8 */
[----:B------:R-:W-:Y:S04]  /*70c0*/  HGMMA.64x64x16.F32.BF16 R184, gdesc[UR28].tnspA, R184 ;  /* 0x20e000001cb879f0 */ /* 0x000fe800087018b8 */
[----:B------:R-:W-:Y:S01]  /*70d0*/  HGMMA.64x64x16.F32.BF16 R184, gdesc[UR24].tnspA, R184 ;  /* 0x20e0000018b879f0 */ /* 0x000fe200087018b8 */
[----:B--2---:R-:W-:-:S05]  /*70e0*/  IMAD.WIDE R12, R0, 0x2, R12 ;  /* 0x00000002000c7825 */ /* 0x004fca00078e020c */
[----:B------:R0:W2:Y:S02]  /*70f0*/  LDG.E.U16 R249, desc[UR6][R12.64] ;  /* 0x000000060cf97981 */ /* 0x0000a4000c1e1500 */
[C---:B0-----:R-:W-:Y:S02]  /*7100*/  IMAD.WIDE R12, R0.reuse, 0x2, R16 ;  /* 0x00000002000c7825 */ /* 0x041fe400078e0210 */
[----:B------:R-:W3:Y:S02]  /*7110*/  LDL.64 R16, [R1+0x2b0] ;  /* 0x0002b00001107983 */ /* 0x000ee40000100a00 */
[C---:B------:R-:W-:Y:S01]  /*7120*/  IMAD.WIDE R6, R0.reuse, 0x2, R6 ;  /* 0x0000000200067825 */ /* 0x040fe200078e0206 */
[----:B------:R-:W-:Y:S01]  /*7130*/  MOV R228, UR57 ;  /* 0x0000003900e47c02 */ /* 0x000fe20008000f00 */
[----:B------:R-:W2:Y:S02]  /*7140*/  LDG.E.U16 R239, desc[UR6][R12.64] ;  /* 0x000000060cef7981 */ /* 0x000ea4000c1e1500 */
[----:B----4-:R-:W-:-:S02]  /*7150*/  IMAD.WIDE R8, R0, 0x2, R8 ;  /* 0x0000000200087825 */ /* 0x010fc400078e0208 */
[----:B------:R0:W4:Y:S02]  /*7160*/  LDG.E.U16 R243, desc[UR6][R6.64] ;  /* 0x0000000606f37981 */ /* 0x000124000c1e1500 */
[C---:B------:R-:W-:Y:S02]  /*7170*/  IMAD.WIDE R10, R0.reuse, 0x2, R10 ;  /* 0x00000002000a7825 */ /* 0x040fe400078e020a */
[----:B------:R1:W4:Y:S04]  /*7180*/  LDG.E.U16 R245, desc[UR6][R8.64] ;  /* 0x0000000608f57981 */ /* 0x000328000c1e1500 */
[----:B------:R1:W4:Y:S01]  /*7190*/  LDG.E.U16 R247, desc[UR6][R10.64] ;  /* 0x000000060af77981 */ /* 0x000322000c1e1500 */
[----:B------:R-:W-:Y:S04]  /*71a0*/  HGMMA.64x64x16.F32.BF16 R184, gdesc[UR20].tnspA, R184 ;  /* 0x20e0000014b879f0 */ /* 0x000fe800087018b8 */
[----:B------:R-:W-:Y:S04]  /*71b0*/  HGMMA.64x64x16.F32.BF16 R184, gdesc[UR16].tnspA, R184 ;  /* 0x20e0000010b879f0 */ /* 0x000fe800087018b8 */
[----:B------:R-:W-:Y:S01]  /*71c0*/  HGMMA.64x64x16.F32.BF16 R184, gdesc[UR12].tnspA, R184 ;  /* 0x20e000000cb879f0 */ /* 0x000fe200087018b8 */
[----:B0-----:R-:W-:-:S04]  /*71d0*/  IMAD.WIDE R6, R0, 0x2, R4 ;  /* 0x0000000200067825 */ /* 0x001fc800078e0204 */
[C---:B-1----:R-:W-:Y:S01]  /*71e0*/  IMAD.WIDE R8, R0.reuse, 0x2, R20 ;  /* 0x0000000200087825 */ /* 0x042fe200078e0214 */
[----:B------:R0:W2:Y:S03]  /*71f0*/  LDG.E.U16 R5, desc[UR6][R6.64] ;  /* 0x0000000606057981 */ /* 0x0000a6000c1e1500 */
[C---:B------:R-:W-:Y:S01]  /*7200*/  IMAD.WIDE R10, R0.reuse, 0x2, R22 ;  /* 0x00000002000a7825 */ /* 0x040fe200078e0216 */
[----:B------:R-:W4:Y:S04]  /*7210*/  LDL.64 R20, [R1+0x290] ;  /* 0x0002900001147983 */ /* 0x000f280000100a00 */
[----:B------:R-:W2:Y:S01]  /*7220*/  LDL.64 R22, [R1+0x288] ;  /* 0x0002880001167983 */ /* 0x000ea20000100a00 */
[----:B------:R-:W-:Y:S01]  /*7230*/  HGMMA.64x64x16.F32.BF16 R184, gdesc[UR8].tnspA, R184 ;  /* 0x20e0000008b879f0 */ /* 0x000fe200087018b8 */
[----:B0-----:R-:W-:-:S02]  /*7240*/  IMAD.WIDE R6, R0, 0x2, R220 ;  /* 0x0000000200067825 */ /* 0x001fc400078e02dc */
[----:B------:R0:W2:Y:S01]  /*7250*/  LDG.E.U16 R235, desc[UR6][R8.64] ;  /* 0x0000000608eb7981 */ /* 0x0000a2000c1e1500 */
[----:B------:R-:W-:Y:S01]  /*7260*/  HGMMA.64x64x16.F32.BF16 R152, gdesc[UR48].tnspA, RZ, !UPT ;  /* 0x20e00000309879f0 */ /* 0x000fe2000c7018ff */
[----:B------:R-:W-:Y:S02]  /*7270*/  R2UR UR48, R231 ;  /* 0x00000000e73072ca */ /* 0x000fe400000e0000 */
[----:B------:R1:W2:Y:S04]  /*7280*/  LDG.E.U16 R237, desc[UR6][R10.64] ;  /* 0x000000060aed7981 */ /* 0x0002a8000c1e1500 */
[----:B------:R3:W2:Y:S01]  /*7290*/  LDG.E.U16 R231, desc[UR6][R6.64] ;  /* 0x0000000606e77981 */ /* 0x0006a2000c1e1500 */
[----:B0-----:R-:W-:-:S03]  /*72a0*/  IMAD.WIDE R8, R0, 0x2, R18 ;  /* 0x0000000200087825 */ /* 0x001fc600078e0212 */
[----:B------:R-:W2:Y:S01]  /*72b0*/  LDL.64 R18, [R1+0x268] ;  /* 0x0002680001127983 */ /* 0x000ea20000100a00 */
[----:B-1----:R-:W-:-:S03]  /*72c0*/  IMAD.WIDE R10, R0, 0x2, R224 ;  /* 0x00000002000a7825 */ /* 0x002fc600078e02e0 */
[----:B------:R-:W2:Y:S04]  /*72d0*/  LDL.64 R220, [R1+0x270] ;  /* 0x0002700001dc7983 */ /* 0x000ea80000100a00 */
[----:B------:R0:W2:Y:S01]  /*72e0*/  LDG.E.U16 R2, desc[UR6][R10.64] ;  /* 0x000000060a027981 */ /* 0x0000a2000c1e1500 */
[----:B---3--:R-:W-:-:S03]  /*72f0*/  IMAD.WIDE R6, R0, 0x2, R16 ;  /* 0x0000000200067825 */ /* 0x008fc600078e0210 */
[----:B------:R-:W3:Y:S01]  /*7300*/  LDL.64 R16, [R1+0x260] ;  /* 0x0002600001107983 */ /* 0x000ee20000100a00 */
[----:B------:R-:W-:Y:S01]  /*7310*/  HGMMA.64x64x16.F32.BF16 R152, gdesc[UR52].tnspA, R152 ;  /* 0x20e00000349879f0 */ /* 0x000fe20008701898 */
[----:B------:R-:W-:Y:S02]  /*7320*/  R2UR UR53, R230 ;  /* 0x00000000e63572ca */ /* 0x000fe400000e0000 */
[----:B------:R1:W3:Y:S01]  /*7330*/  LDG.E.U16 R230, desc[UR6][R8.64] ;  /* 0x0000000608e67981 */ /* 0x0002e2000c1e1500 */
[C---:B------:R-:W-:Y:S01]  /*7340*/  IMAD.WIDE R14, R0.reuse, 0x2, R14 ;  /* 0x00000002000e7825 */ /* 0x040fe200078e020e */
[----:B------:R-:W-:Y:S01]  /*7350*/  MOV R226, UR56 ;  /* 0x0000003800e27c02 */ /* 0x000fe20008000f00 */
[----:B------:R-:W-:Y:S02]  /*7360*/  UIADD3.64 UR56, UR32, 0x480, URZ ;  /* 0x0000048020387897 */ /* 0x000fe4000fffe03f */
[C---:B0-----:R-:W-:Y:S01]  /*7370*/  IMAD.WIDE R10, R0.reuse, 0x2, R216 ;  /* 0x00000002000a7825 */ /* 0x041fe200078e02d8 */
[----:B------:R-:W3:Y:S01]  /*7380*/  LDG.E.U16 R241, desc[UR6][R14.64] ;  /* 0x000000060ef17981 */ /* 0x000ee2000c1e1500 */
[----:B------:R-:W-:Y:S01]  /*7390*/  R2UR UR52, R229 ;  /* 0x00000000e53472ca */ /* 0x000fe200000e0000 */
[----:B------:R-:W-:Y:S01]  /*73a0*/  UMOV UR58, UR30 ;  /* 0x0000001e003a7c82 */ /* 0x000fe20008000000 */
[----:B------:R-:W-:Y:S01]  /*73b0*/  UMOV UR59, UR31 ;  /* 0x0000001f003b7c82 */ /* 0x000fe20008000000 */
[C---:B-1----:R-:W-:Y:S01]  /*73c0*/  IMAD.WIDE R8, R0.reuse, 0x2, R218 ;  /* 0x0000000200087825 */ /* 0x042fe200078e02da */
[----:B------:R0:W3:Y:S04]  /*73d0*/  LDG.E.U16 R229, desc[UR6][R6.64] ;  /* 0x0000000606e57981 */ /* 0x0000e8000c1e1500 */
[----:B------:R1:W3:Y:S04]  /*73e0*/  LDG.E.U16 R227, desc[UR6][R10.64] ;  /* 0x000000060ae37981 */ /* 0x0002e8000c1e1500 */
[----:B------:R-:W3:Y:S01]  /*73f0*/  LDL.64 R218, [R1+0x250] ;  /* 0x0002500001da7983 */ /* 0x000ee20000100a00 */
[----:B0-----:R-:W-:-:S03]  /*7400*/  IMAD.WIDE R6, R0, 0x2, R222 ;  /* 0x0000000200067825 */ /* 0x001fc600078e02de */
[----:B------:R-:W3:Y:S04]  /*7410*/  LDL.64 R216, [R1+0x248] ;  /* 0x0002480001d87983 */ /* 0x000ee80000100a00 */
[----:B------:R-:W3:Y:S04]  /*7420*/  LDL.64 R222, [R1+0x220] ;  /* 0x0002200001de7983 */ /* 0x000ee80000100a00 */
[----:B------:R-:W3:Y:S01]  /*7430*/  LDG.E.U16 R4, desc[UR6][R6.64] ;  /* 0x0000000606047981 */ /* 0x000ee2000c1e1500 */
[----:B------:R-:W-:Y:S01]  /*7440*/  HGMMA.64x64x16.F32.BF16 R152, gdesc[UR56].tnspA, R152 ;  /* 0x20e00000389879f0 */ /* 0x000fe20008701898 */
[----:B------:R-:W-:-:S02]  /*7450*/  R2UR UR57, R228 ;  /* 0x00000000e43972ca */ /* 0x000fc400000e0000 */
[----:B------:R0:W3:Y:S01]  /*7460*/  LDG.E.U16 R228, desc[UR6][R8.64] ;  /* 0x0000000608e47981 */ /* 0x0000e2000c1e1500 */
[----:B----4-:R-:W-:-:S03]  /*7470*/  IMAD.WIDE R12, R0, 0x2, R20 ;  /* 0x00000002000c7825 */ /* 0x010fc600078e0214 */
[----:B------:R-:W4:Y:S01]  /*7480*/  LDL.64 R20, [R1+0x240] ;  /* 0x0002400001147983 */ /* 0x000f220000100a00 */
[----:B--2---:R-:W-:-:S03]  /*7490*/  IMAD.WIDE R14, R0, 0x2, R22 ;  /* 0x00000002000e7825 */ /* 0x004fc600078e0216 */
[----:B------:R-:W2:Y:S04]  /*74a0*/  LDL.64 R22, [R1+0x230] ;  /* 0x0002300001167983 */ /* 0x000ea80000100a00 */
[----:B------:R3:W2:Y:S04]  /*74b0*/  LDG.E.U16 R225, desc[UR6][R12.64] ;  /* 0x000000060ce17981 */ /* 0x0006a8000c1e1500 */
[----:B------:R-:W2:Y:S04]  /*74c0*/  LDG.E.U16 R224, desc[UR6][R14.64] ;  /* 0x000000060ee07981 */ /* 0x000ea8000c1e1500 */
[----:B------:R-:W2:Y:S01]  /*74d0*/  LDL.64 R14, [R1+0x228] ;  /* 0x00022800010e7983 */ /* 0x000ea20000100a00 */
[----:B-1----:R-:W-:-:S03]  /*74e0*/  IMAD.WIDE R10, R0, 0x2, R18 ;  /* 0x00000002000a7825 */ /* 0x002fc600078e0212 */
[----:B------:R-:W2:Y:S01]  /*74f0*/  LDL.64 R18, [R1+0x210] ;  /* 0x0002100001127983 */ /* 0x000ea20000100a00 */
[----:B0-----:R-:W-:Y:S01]  /*7500*/  IMAD.WIDE R8, R0, 0x2, R220 ;  /* 0x0000000200087825 */ /* 0x001fe200078e02dc */
[----:B------:R-:W-:Y:S02]  /*7510*/  R2UR UR56, R226 ;  /* 0x00000000e23872ca */ /* 0x000fe400000e0000 */
[----:B------:R-:W2:Y:S04]  /*7520*/  LDG.E.U16 R226, desc[UR6][R10.64] ;  /* 0x000000060ae27981 */ /* 0x000ea8000c1e1500 */
[----:B------:R0:W2:Y:S01]  /*7530*/  LDG.E.U16 R236, desc[UR6][R8.64] ;  /* 0x0000000608ec7981 */ /* 0x0000a2000c1e1500 */
[----:B---3--:R-:W-:-:S03]  /*7540*/  IMAD.WIDE R12, R0, 0x2, R16 ;  /* 0x00000002000c7825 */ /* 0x008fc600078e0210 */
[----:B------:R-:W3:Y:S04]  /*7550*/  LDL.64 R16, [R1+0x208] ;  /* 0x0002080001107983 */ /* 0x000ee80000100a00 */
[----:B------:R-:W-:Y:S04]  /*7560*/  STL [R1+0x54], R231 ;  /* 0x000054e701007387 */ /* 0x000fe80000100800 */
[----:B------:R-:W3:Y:S04]  /*7570*/  LDG.E.U16 R234, desc[UR6][R12.64] ;  /* 0x000000060cea7981 */ /* 0x000ee8000c1e1500 */
[----:B------:R-:W-:Y:S04]  /*7580*/  STL [R1+0x78], R230 ;  /* 0x000078e601007387 */ /* 0x000fe80000100800 */
[----:B------:R1:W-:Y:S04]  /*7590*/  STL [R1+0x7c], R2 ;  /* 0x00007c0201007387 */ /* 0x0003e80000100800 */
[----:B------:R-:W3:Y:S01]  /*75a0*/  LDL.64 R220, [R1+0x200] ;  /* 0x0002000001dc7983 */ /* 0x000ee20000100a00 */
[----:B------:R-:W-:Y:S01]  /*75b0*/  R2UR UR49, R232 ;  /* 0x00000000e83172ca */ /* 0x000fe200000e0000 */
[----:B------:R-:W-:-:S02]  /*75c0*/  IMAD.WIDE R6, R0, 0x2, R218 ;  /* 0x0000000200067825 */ /* 0x000fc400078e02da */
[----:B------:R-:W3:Y:S02]  /*75d0*/  LDL.64 R218, [R1+0x1f0] ;  /* 0x0001f00001da7983 */ /* 0x000ee40000100a00 */
[C---:B0-----:R-:W-:Y:S02]  /*75e0*/  IMAD.WIDE R8, R0.reuse, 0x2, R216 ;  /* 0x0000000200087825 */ /* 0x041fe400078e02d8 */
[----:B------:R-:W3:Y:S04]  /*75f0*/  LDL.64 R216, [R1+0x1e0] ;  /* 0x0001e00001d87983 */ /* 0x000ee80000100a00 */
[----:B------:R0:W3:Y:S04]  /*7600*/  LDG.E.U16 R233, desc[UR6][R6.64] ;  /* 0x0000000606e97981 */ /* 0x0000e8000c1e1500 */
[----:B-1----:R1:W3:Y:S01]  /*7610*/  LDG.E.U16 R2, desc[UR6][R8.64] ;  /* 0x0000000608027981 */ /* 0x0022e2000c1e1500 */
[----:B0-----:R-:W-:-:S04]  /*7620*/  IMAD.WIDE R6, R0, 0x2, R222 ;  /* 0x0000000200067825 */ /* 0x001fc800078e02de */
[C---:B----4-:R-:W-:Y:S02]  /*7630*/  IMAD.WIDE R10, R0.reuse, 0x2, R20 ;  /* 0x00000002000a7825 */ /* 0x050fe400078e0214 */
[----:B------:R-:W4:Y:S02]  /*7640*/  LDL.64 R20, [R1+0x1e8] ;  /* 0x0001e80001147983 */ /* 0x000f240000100a00 */
[C---:B--2---:R-:W-:Y:S02]  /*7650*/  IMAD.WIDE R12, R0.reuse, 0x2, R22 ;  /* 0x00000002000c7825 */ /* 0x044fe400078e0216 */
[----:B------:R-:W2:Y:S04]  /*7660*/  LDL.64 R22, [R1+0x1d0] ;  /* 0x0001d00001167983 */ /* 0x000ea80000100a00 */
[----:B------:R0:W-:Y:S04]  /*7670*/  STL [R1+0x48], R229 ;  /* 0x000048e501007387 */ /* 0x0001e80000100800 */
[----:B------:R-:W-:Y:S04]  /*7680*/  STL [R1+0x68], R228 ;  /* 0x000068e401007387 */ /* 0x000fe80000100800 */
[----:B------:R-:W2:Y:S04]  /*7690*/  LDG.E.U16 R231, desc[UR6][R12.64] ;  /* 0x000000060ce77981 */ /* 0x000ea8000c1e1500 */
[----:B------:R-:W-:Y:S04]  /*76a0*/  STL [R1+0x6c], R227 ;  /* 0x00006ce301007387 */ /* 0x000fe80000100800 */
[----:B------:R3:W2:Y:S04]  /*76b0*/  LDG.E.U16 R232, desc[UR6][R10.64] ;  /* 0x000000060ae87981 */ /* 0x0006a8000c1e1500 */
[----:B------:R-:W-:Y:S04]  /*76c0*/  STL [R1+0x40], R225 ;  /* 0x000040e101007387 */ /* 0x000fe80000100800 */
[----:B------:R1:W-:Y:S04]  /*76d0*/  STL [R1+0x50], R224 ;  /* 0x000050e001007387 */ /* 0x0003e80000100800 */
[----:B------:R-:W2:Y:S01]  /*76e0*/  LDL.64 R222, [R1+0x1b0] ;  /* 0x0001b00001de7983 */ /* 0x000ea20000100a00 */
[----:B------:R-:W-:-:S03]  /*76f0*/  IMAD.WIDE R14, R0, 0x2, R14 ;  /* 0x00000002000e7825 */ /* 0x000fc600078e020e */
[----:B0-----:R-:W2:Y:S04]  /*7700*/  LDG.E.U16 R229, desc[UR6][R6.64] ;  /* 0x0000000606e57981 */ /* 0x001ea8000c1e1500 */
[----:B-1----:R-:W2:Y:S04]  /*7710*/  LDL.64 R224, [R1+0x1b8] ;  /* 0x0001b80001e07983 */ /* 0x002ea80000100a00 */
[----:B------:R-:W2:Y:S01]  /*7720*/  LDG.E.U16 R230, desc[UR6][R14.64] ;  /* 0x000000060ee67981 */ /* 0x000ea2000c1e1500 */
[----:B------:R-:W-:-:S03]  /*7730*/  IMAD.WIDE R8, R0, 0x2, R18 ;  /* 0x0000000200087825 */ /* 0x000fc600078e0212 */
[----:B------:R-:W2:Y:S04]  /*7740*/  LDL.64 R18, [R1+0x1c8] ;  /* 0x0001c80001127983 */ /* 0x000ea80000100a00 */
[----:B------:R-:W2:Y:S01]  /*7750*/  LDG.E.U16 R228, desc[UR6][R8.64] ;  /* 0x0000000608e47981 */ /* 0x000ea2000c1e1500 */
[----:B---3--:R-:W-:-:S03]  /*7760*/  IMAD.WIDE R10, R0, 0x2, R16 ;  /* 0x00000002000a7825 */ /* 0x008fc600078e0210 */
[----:B------:R-:W3:Y:S04]  /*7770*/  LDL.64 R16, [R1+0x1c0] ;  /* 0x0001c00001107983 */ /* 0x000ee80000100a00 */
[----:B------:R0:W-:Y:S01]  /*7780*/  STL [R1+0x4c], R4 ;  /* 0x00004c0401007387 */ /* 0x0001e20000100800 */
[----:B------:R-:W-:-:S03]  /*7790*/  IMAD.WIDE R12, R0, 0x2, R220 ;  /* 0x00000002000c7825 */ /* 0x000fc600078e02dc */
[----:B------:R-:W3:Y:S04]  /*77a0*/  LDG.E.U16 R227, desc[UR6][R10.64] ;  /* 0x000000060ae37981 */ /* 0x000ee8000c1e1500 */
[----:B0-----:R4:W2:Y:S04]  /*77b0*/  LDG.E.U16 R4, desc[UR6][R12.64] ;  /* 0x000000060c047981 */ /* 0x0018a8000c1e1500 */
[----:B------:R-:W-:Y:S01]  /*77c0*/  STL [R1+0x38], R236 ;  /* 0x000038ec01007387 */ /* 0x000fe20000100800 */
[----:B----4-:R-:W-:-:S03]  /*77d0*/  IMAD.WIDE R12, R0, 0x2, R20 ;  /* 0x00000002000c7825 */ /* 0x010fc600078e0214 */
[----:B--2---:R-:W-:Y:S04]  /*77e0*/  STL [R1+0x348], R4 ;  /* 0x0003480401007387 */ /* 0x004fe80000100800 */
[----:B------:R0:W-:Y:S04]  /*77f0*/  STL [R1+0x44], R226 ;  /* 0x000044e201007387 */ /* 0x0001e80000100800 */
[----:B------:R-:W-:Y:S04]  /*7800*/  STL [R1+0x3c], R234 ;  /* 0x00003cea01007387 */ /* 0x000fe80000100800 */
[----:B------:R-:W2:Y:S04]  /*7810*/  LDL.64 R20, [R1+0x1a8] ;  /* 0x0001a80001147983 */ /* 0x000ea80000100a00 */
[----:B------:R-:W4:Y:S01]  /*7820*/  LDL.64 R220, [R1+0x1a0] ;  /* 0x0001a00001dc7983 */ /* 0x000f220000100a00 */
[----:B------:R-:W-:-:S03]  /*7830*/  IMAD.WIDE R14, R0, 0x2, R218 ;  /* 0x00000002000e7825 */ /* 0x000fc600078e02da */
[----:B------:R-:W4:Y:S01]  /*7840*/  LDL.64 R218, [R1+0x198] ;  /* 0x0001980001da7983 */ /* 0x000f220000100a00 */
[----:B------:R-:W-:-:S03]  /*7850*/  IMAD.WIDE R10, R0, 0x2, R22 ;  /* 0x00000002000a7825 */ /* 0x000fc600078e0216 */
[----:B0-----:R0:W4:Y:S01]  /*7860*/  LDG.E.U16 R226, desc[UR6][R14.64] ;  /* 0x000000060ee27981 */ /* 0x001122000c1e1500 */
[----:B---3--:R-:W-:-:S03]  /*7870*/  IMAD.WIDE R6, R0, 0x2, R16 ;  /* 0x0000000200067825 */ /* 0x008fc600078e0210 */
[----:B------:R-:W3:Y:S01]  /*7880*/  LDL.64 R22, [R1+0x188] ;  /* 0x0001880001167983 */ /* 0x000ee20000100a00 */
[----:B------:R-:W-:-:S03]  /*7890*/  IMAD.WIDE R8, R0, 0x2, R18 ;  /* 0x0000000200087825 */ /* 0x000fc600078e0212 */
[----:B------:R2:W3:Y:S01]  /*78a0*/  LDG.E.U16 R18, desc[UR6][R6.64] ;  /* 0x0000000606127981 */ /* 0x0004e2000c1e1500 */
[----:B0-----:R-:W-:-:S03]  /*78b0*/  IMAD.WIDE R14, R0, 0x2, R216 ;  /* 0x00000002000e7825 */ /* 0x001fc600078e02d8 */
[----:B------:R-:W3:Y:S04]  /*78c0*/  LDL.64 R216, [R1+0x190] ;  /* 0x0001900001d87983 */ /* 0x000ee80000100a00 */
[----:B------:R-:W-:Y:S04]  /*78d0*/  STL [R1+0x2c], R233 ;  /* 0x00002ce901007387 */ /* 0x000fe80000100800 */
[----:B------:R-:W3:Y:S04]  /*78e0*/  LDL.64 R16, [R1+0x180] ;  /* 0x0001800001107983 */ /* 0x000ee80000100a00 */
[----:B------:R0:W-:Y:S04]  /*78f0*/  STL [R1+0x34], R2 ;  /* 0x0000340201007387 */ /* 0x0001e80000100800 */
[----:B------:R4:W3:Y:S04]  /*7900*/  LDG.E.U16 R4, desc[UR6][R8.64] ;  /* 0x0000000608047981 */ /* 0x0008e8000c1e1500 */
[----:B------:R1:W3:Y:S04]  /*7910*/  LDG.E.U16 R19, desc[UR6][R12.64] ;  /* 0x000000060c137981 */ /* 0x0002e8000c1e1500 */
[----:B0-----:R-:W3:Y:S01]  /*7920*/  LDG.E.U16 R2, desc[UR6][R14.64] ;  /* 0x000000060e027981 */ /* 0x001ee2000c1e1500 */
[----:B--2---:R-:W-:-:S04]  /*7930*/  IMAD.WIDE R6, R0, 0x2, R20 ;  /* 0x0000000200067825 */ /* 0x004fc800078e0214 */
[C---:B----4-:R-:W-:Y:S02]  /*7940*/  IMAD.WIDE R8, R0.reuse, 0x2, R220 ;  /* 0x0000000200087825 */ /* 0x050fe400078e02dc */
[----:B------:R-:W2:Y:S04]  /*7950*/  LDG.E.U16 R6, desc[UR6][R6.64] ;  /* 0x0000000606067981 */ /* 0x000ea8000c1e1500 */
[----:B------:R0:W4:Y:S01]  /*7960*/  LDG.E.U16 R7, desc[UR6][R8.64] ;  /* 0x0000000608077981 */ /* 0x000122000c1e1500 */
[----:B-1----:R-:W-:-:S03]  /*7970*/  IMAD.WIDE R12, R0, 0x2, R224 ;  /* 0x00000002000c7825 */ /* 0x002fc600078e02e0 */
[----:B------:R-:W-:Y:S01]  /*7980*/  STL [R1+0x30], R232 ;  /* 0x000030e801007387 */ /* 0x000fe20000100800 */
[----:B0-----:R-:W-:-:S06]  /*7990*/  IMAD.WIDE R8, R0, 0x2, R218 ;  /* 0x0000000200087825 */ /* 0x001fcc00078e02da */
[----:B------:R-:W4:Y:S01]  /*79a0*/  LDG.E.U16 R8, desc[UR6][R8.64] ;  /* 0x0000000608087981 */ /* 0x000f22000c1e1500 */
[----:B---3--:R-:W-:-:S03]  /*79b0*/  IMAD.WIDE R16, R0, 0x2, R16 ;  /* 0x0000000200107825 */ /* 0x008fc600078e0210 */
[----:B------:R0:W-:Y:S04]  /*79c0*/  STL [R1+0x34c], R2 ;  /* 0x00034c0201007387 */ /* 0x0001e80000100800 */
[----:B------:R-:W-:Y:S04]  /*79d0*/  STL [R1+0x20], R231 ;  /* 0x000020e701007387 */ /* 0x000fe80000100800 */
[----:B0-----:R0:W3:Y:S04]  /*79e0*/  LDG.E.U16 R2, desc[UR6][R10.64] ;  /* 0x000000060a027981 */ /* 0x0010e8000c1e1500 */
[----:B------:R-:W-:Y:S01]  /*79f0*/  STL [R1+0x28], R230 ;  /* 0x000028e601007387 */ /* 0x000fe20000100800 */
[----:B0-----:R-:W-:-:S03]  /*7a00*/  IMAD.WIDE R10, R0, 0x2, R222 ;  /* 0x00000002000a7825 */ /* 0x001fc600078e02de */
[----:B------:R0:W-:Y:S04]  /*7a10*/  STL [R1+0x350], R4 ;  /* 0x0003500401007387 */ /* 0x0001e80000100800 */
[----:B------:R1:W-:Y:S04]  /*7a20*/  STL [R1+0x354], R18 ;  /* 0x0003541201007387 */ /* 0x0003e80000100800 */
[----:B------:R-:W3:Y:S04]  /*7a30*/  LDL.64 R222, [R1+0x178] ;  /* 0x0001780001de7983 */ /* 0x000ee80000100a00 */
[----:B0-----:R0:W3:Y:S04]  /*7a40*/  LDG.E.U16 R4, desc[UR6][R10.64] ;  /* 0x000000060a047981 */ /* 0x0010e8000c1e1500 */
[----:B-1----:R1:W3:Y:S04]  /*7a50*/  LDG.E.U16 R18, desc[UR6][R12.64] ;  /* 0x000000060c127981 */ /* 0x0022e8000c1e1500 */
[----:B------:R-:W3:Y:S01]  /*7a60*/  LDL.64 R14, [R1+0x170] ;  /* 0x00017000010e7983 */ /* 0x000ee20000100a00 */
[----:B0-----:R-:W-:-:S03]  /*7a70*/  IMAD.WIDE R10, R0, 0x2, R22 ;  /* 0x00000002000a7825 */ /* 0x001fc600078e0216 */
[----:B------:R-:W3:Y:S01]  /*7a80*/  LDL.64 R20, [R1+0x168] ;  /* 0x0001680001147983 */ /* 0x000ee20000100a00 */
[----:B-1----:R-:W-:-:S03]  /*7a90*/  IMAD.WIDE R12, R0, 0x2, R216 ;  /* 0x00000002000c7825 */ /* 0x002fc600078e02d8 */
[----:B------:R-:W-:Y:S04]  /*7aa0*/  STL [R1+0x24], R229 ;  /* 0x000024e501007387 */ /* 0x000fe80000100800 */
[----:B------:R3:W3:Y:S04]  /*7ab0*/  LDG.E.U16 R9, desc[UR6][R12.64] ;  /* 0x000000060c097981 */ /* 0x0006e8000c1e1500 */
[----:B------:R-:W-:Y:S04]  /*7ac0*/  STL [R1+0x14], R228 ;  /* 0x000014e401007387 */ /* 0x000fe80000100800 */
[----:B------:R-:W3:Y:S04]  /*7ad0*/  LDG.E.U16 R10, desc[UR6][R10.64] ;  /* 0x000000060a0a7981 */ /* 0x000ee8000c1e1500 */
[----:B------:R-:W3:Y:S04]  /*7ae0*/  LDL.64 R220, [R1+0x160] ;  /* 0x0001600001dc7983 */ /* 0x000ee80000100a00 */
[----:B------:R-:W-:Y:S04]  /*7af0*/  STL [R1+0x1c], R227 ;  /* 0x00001ce301007387 */ /* 0x000fe80000100800 */
[----:B------:R-:W-:Y:S04]  /*7b00*/  STL [R1+0x10], R226 ;  /* 0x000010e201007387 */ /* 0x000fe80000100800 */
[----:B------:R-:W3:Y:S04]  /*7b10*/  LDG.E.U16 R11, desc[UR6][R16.64] ;  /* 0x00000006100b7981 */ /* 0x000ee8000c1e1500 */
[----:B--2---:R-:W-:Y:S04]  /*7b20*/  STL [R1+0x358], R6 ;  /* 0x0003580601007387 */ /* 0x004fe80000100800 */
[----:B----4-:R0:W-:Y:S04]  /*7b30*/  STL [R1+0x35c], R7 ;  /* 0x00035c0701007387 */ /* 0x0101e80000100800 */
[----:B------:R-:W2:Y:S04]  /*7b40*/  LDL.64 R218, [R1+0x150] ;  /* 0x0001500001da7983 */ /* 0x000ea80000100a00 */
[----:B------:R-:W4:Y:S04]  /*7b50*/  LDL.64 R216, [R1+0x148] ;  /* 0x0001480001d87983 */ /* 0x000f280000100a00 */
[----:B0-----:R-:W2:Y:S04]  /*7b60*/  LDL.64 R6, [R1+0x158] ;  /* 0x0001580001067983 */ /* 0x001ea80000100a00 */
[----:B------:R-:W-:Y:S01]  /*7b70*/  STL [R1+0xc], R19 ;  /* 0x00000c1301007387 */ /* 0x000fe20000100800 */
[----:B---3--:R-:W-:-:S06]  /*7b80*/  IMAD.WIDE R12, R0, 0x2, R222 ;  /* 0x00000002000c7825 */ /* 0x008fcc00078e02de */
[----:B------:R-:W3:Y:S01]  /*7b90*/  LDG.E.U16 R12, desc[UR6][R12.64] ;  /* 0x000000060c0c7981 */ /* 0x000ee2000c1e1500 */
[----:B------:R-:W-:-:S05]  /*7ba0*/  IMAD.WIDE R14, R0, 0x2, R14 ;  /* 0x00000002000e7825 */ /* 0x000fca00078e020e */
[----:B------:R0:W3:Y:S04]  /*7bb0*/  LDG.E.U16 R13, desc[UR6][R14.64] ;  /* 0x000000060e0d7981 */ /* 0x0000e8000c1e1500 */
[----:B------:R-:W-:Y:S01]  /*7bc0*/  STL [R1+0x368], R9 ;  /* 0x0003680901007387 */ /* 0x000fe20000100800 */
[----:B0-----:R-:W-:-:S03]  /*7bd0*/  IMAD.WIDE R14, R0, 0x2, R20 ;  /* 0x00000002000e7825 */ /* 0x001fc600078e0214 */
[----:B------:R-:W-:Y:S04]  /*7be0*/  STL [R1+0x360], R10 ;  /* 0x0003600a01007387 */ /* 0x000fe80000100800 */
[----:B------:R-:W3:Y:S01]  /*7bf0*/  LDL.64 R22, [R1+0x140] ;  /* 0x0001400001167983 */ /* 0x000ee20000100a00 */
[----:B------:R-:W-:Y:S01]  /*7c00*/  UMOV UR42, UR26 ;  /* 0x0000001a002a7c82 */ /* 0x000fe20008000000 */
[----:B------:R-:W-:Y:S02]  /*7c10*/  UMOV UR43, UR27 ;  /* 0x0000001b002b7c82 */ /* 0x000fe40008000000 */
[----:B------:R-:W-:Y:S01]  /*7c20*/  HGMMA.64x64x16.F32.BF16 R152, gdesc[UR40].tnspA, R152 ;  /* 0x20e00000289879f0 */ /* 0x000fe20008701898 */
[C---:B------:R-:W-:Y:S01]  /*7c30*/  IMAD.WIDE R228, R0.reuse, 0x2, R220 ;  /* 0x0000000200e47825 */ /* 0x040fe200078e02dc */
[----:B------:R-:W3:Y:S04]  /*7c40*/  LDG.E.U16 R14, desc[UR6][R14.64] ;  /* 0x000000060e0e7981 */ /* 0x000ee8000c1e1500 */
[----:B------:R0:W-:Y:S04]  /*7c50*/  STL [R1+0x364], R11 ;  /* 0x0003640b01007387 */ /* 0x0001e80000100800 */
[----:B------:R-:W3:Y:S04]  /*7c60*/  LDL.64 R20, [R1+0x138] ;  /* 0x0001380001147983 */ /* 0x000ee80000100a00 */
[----:B------:R3:W3:Y:S04]  /*7c70*/  LDG.E.U16 R15, desc[UR6][R228.64] ;  /* 0x00000006e40f7981 */ /* 0x0006e8000c1e1500 */
[----:B0-----:R-:W3:Y:S04]  /*7c80*/  LDL.64 R10, [R1+0x130] ;  /* 0x00013000010a7983 */ /* 0x001ee80000100a00 */
[----:B------:R0:W-:Y:S04]  /*7c90*/  STL [R1+0x4], R4 ;  /* 0x0000040401007387 */ /* 0x0001e80000100800 */
[----:B------:R-:W3:Y:S04]  /*7ca0*/  LDL.64 R220, [R1+0x110] ;  /* 0x0001100001dc7983 */ /* 0x000ee80000100a00 */
[----:B------:R-:W3:Y:S04]  /*7cb0*/  LDL.64 R224, [R1+0x120] ;  /* 0x0001200001e07983 */ /* 0x000ee80000100a00 */
[----:B------:R-:W3:Y:S01]  /*7cc0*/  LDL.64 R222, [R1+0x118] ;  /* 0x0001180001de7983 */ /* 0x000ee20000100a00 */
[----:B--2---:R-:W-:-:S03]  /*7cd0*/  IMAD.WIDE R16, R0, 0x2, R6 ;  /* 0x0000000200107825 */ /* 0x004fc600078e0206 */
[----:B------:R-:W2:Y:S01]  /*7ce0*/  LDL.64 R6, [R1+0x128] ;  /* 0x0001280001067983 */ /* 0x000ea20000100a00 */
[----:B------:R-:W-:-:S03]  /*7cf0*/  IMAD.WIDE R232, R0, 0x2, R218 ;  /* 0x0000000200e87825 */ /* 0x000fc600078e02da */
[----:B------:R-:W2:Y:S01]  /*7d00*/  LDG.E.U16 R16, desc[UR6][R16.64] ;  /* 0x0000000610107981 */ /* 0x000ea2000c1e1500 */
[----:B----4-:R-:W-:-:S03]  /*7d10*/  IMAD.WIDE R230, R0, 0x2, R216 ;  /* 0x0000000200e67825 */ /* 0x010fc600078e02d8 */
[----:B------:R-:W4:Y:S04]  /*7d20*/  LDL.64 R218, [R1+0x108] ;  /* 0x0001080001da7983 */ /* 0x000f280000100a00 */
[----:B------:R-:W4:Y:S04]  /*7d30*/  LDL.64 R216, [R1+0x100] ;  /* 0x0001000001d87983 */ /* 0x000f280000100a00 */
[----:B------:R-:W4:Y:S01]  /*7d40*/  LDG.E.U16 R17, desc[UR6][R232.64] ;  /* 0x00000006e8117981 */ /* 0x000f22000c1e1500 */
[----:B------:R-:W-:-:S03]  /*7d50*/  UMOV UR46, UR22 ;  /* 0x00000016002e7c82 */ /* 0x000fc60008000000 */
[----:B------:R-:W4:Y:S01]  /*7d60*/  LDG.E.U16 R226, desc[UR6][R230.64] ;  /* 0x00000006e6e27981 */ /* 0x000f22000c1e1500 */
[----:B------:R-:W-:Y:S02]  /*7d70*/  UMOV UR47, UR23 ;  /* 0x00000017002f7c82 */ /* 0x000fe40008000000 */
[----:B------:R-:W-:Y:S01]  /*7d80*/  HGMMA.64x64x16.F32.BF16 R152, gdesc[UR44].tnspA, R152 ;  /* 0x20e000002c9879f0 */ /* 0x000fe20008701898 */
[C---:B---3--:R-:W-:Y:S02]  /*7d90*/  IMAD.WIDE R228, R0.reuse, 0x2, R22 ;  /* 0x0000000200e47825 */ /* 0x048fe400078e0216 */
[----:B------:R-:W3:Y:S04]  /*7da0*/  LDL.64 R22, [R1+0xf8] ;  /* 0x0000f80001167983 */ /* 0x000ee80000100a00 */
[----:B------:R1:W3:Y:S02]  /*7db0*/  LDG.E.U16 R234, desc[UR6][R228.64] ;  /* 0x00000006e4ea7981 */ /* 0x0002e4000c1e1500 */
[----:B-1----:R-:W-:-:S02]  /*7dc0*/  IMAD.WIDE R228, R0, 0x2, R20 ;  /* 0x0000000200e47825 */ /* 0x002fc400078e0214 */
[----:B------:R-:W3:Y:S01]  /*7dd0*/  LDL.64 R20, [R1+0xf0] ;  /* 0x0000f00001147983 */ /* 0x000ee20000100a00 */
[----:B------:R-:W-:Y:S01]  /*7de0*/  UMOV UR50, UR18 ;  /* 0x0000001200327c82 */ /* 0x000fe20008000000 */
[----:B------:R-:W-:Y:S02]  /*7df0*/  UMOV UR51, UR19 ;  /* 0x0000001300337c82 */ /* 0x000fe40008000000 */
[----:B------:R-:W-:Y:S01]  /*7e00*/  HGMMA.64x64x16.F32.BF16 R152, gdesc[UR48].tnspA, R152 ;  /* 0x20e00000309879f0 */ /* 0x000fe20008701898 */
[----:B------:R-:W-:Y:S01]  /*7e10*/  UMOV UR54, UR14 ;  /* 0x0000000e00367c82 */ /* 0x000fe20008000000 */
[----:B------:R-:W-:Y:S01]  /*7e20*/  IMAD.WIDE R230, R0, 0x2, R10 ;  /* 0x0000000200e67825 */ /* 0x000fe200078e020a */
[----:B------:R-:W-:Y:S01]  /*7e30*/  UMOV UR55, UR15 ;  /* 0x0000000f00377c82 */ /* 0x000fe20008000000 */
[----:B------:R-:W3:Y:S01]  /*7e40*/  LDL.64 R10, [R1+0xe8] ;  /* 0x0000e800010a7983 */ /* 0x000ee20000100a00 */
[----:B------:R-:W-:Y:S01]  /*7e50*/  UMOV UR58, UR10 ;  /* 0x0000000a003a7c82 */ /* 0x000fe20008000000 */
[----:B------:R-:W-:-:S02]  /*7e60*/  UMOV UR59, UR11 ;  /* 0x0000000b003b7c82 */ /* 0x000fc40008000000 */
[----:B------:R-:W3:Y:S04]  /*7e70*/  LDG.E.U16 R236, desc[UR6][R228.64] ;  /* 0x00000006e4ec7981 */ /* 0x000ee8000c1e1500 */
[----:B------:R-:W3:Y:S01]  /*7e80*/  LDG.E.U16 R238, desc[UR6][R230.64] ;  /* 0x00000006e6ee7981 */ /* 0x000ee2000c1e1500 */
[----:B------:R-:W-:Y:S01]  /*7e90*/  HGMMA.64x64x16.F32.BF16 R152, gdesc[UR52].tnspA, R152 ;  /* 0x20e00000349879f0 */ /* 0x000fe20008701898 */
[----:B--2---:R-:W-:-:S03]  /*7ea0*/  IMAD.WIDE R232, R0, 0x2, R6 ;  /* 0x0000000200e87825 */ /* 0x004fc600078e0206 */
[----:B------:R-:W-:Y:S01]  /*7eb0*/  HGMMA.64x64x16.F32.BF16 R152, gdesc[UR56].tnspA, R152, gsb0 ;  /* 0x20e00000389879f0 */ /* 0x000fe20008001898 */
[----:B------:R-:W2:Y:S04]  /*7ec0*/  LDL.64 R6, [R1+0xe0] ;  /* 0x0000e00001067983 */ /* 0x000ea80000100a00 */
[----:B------:R1:W2:Y:S02]  /*7ed0*/  LDG.E.U16 R240, desc[UR6][R232.64] ;  /* 0x00000006e8f07981 */ /* 0x0002a4000c1e1500 */
[----:B-1----:R-:W-:-:S05]  /*7ee0*/  IMAD.WIDE R232, R0, 0x2, R220 ;  /* 0x0000000200e87825 */ /* 0x002fca00078e02dc */
[----:B------:R-:W2:Y:S01]  /*7ef0*/  LDG.E.U16 R246, desc[UR6][R232.64] ;  /* 0x00000006e8f67981 */ /* 0x000ea2000c1e1500 */
[----:B------:R-:W-:-:S04]  /*7f00*/  IMAD.WIDE R228, R0, 0x2, R224 ;  /* 0x0000000200e47825 */ /* 0x000fc800078e02e0 */
[C---:B------:R-:W-:Y:S01]  /*7f10*/  IMAD.WIDE R230, R0.reuse, 0x2, R222 ;  /* 0x0000000200e67825 */ /* 0x040fe200078e02de */
[----:B------:R4:W2:Y:S04]  /*7f20*/  LDG.E.U16 R242, desc[UR6][R228.64] ;  /* 0x00000006e4f27981 */ /* 0x0008a8000c1e1500 */
[----:B------:R1:W2:Y:S01]  /*7f30*/  LDG.E.U16 R244, desc[UR6][R230.64] ;  /* 0x00000006e6f47981 */ /* 0x0002a2000c1e1500 */
[----:B----4-:R-:W-:-:S04]  /*7f40*/  IMAD.WIDE R228, R0, 0x2, R218 ;  /* 0x0000000200e47825 */ /* 0x010fc800078e02da */
[C---:B-1----:R-:W-:Y:S01]  /*7f50*/  IMAD.WIDE R230, R0.reuse, 0x2, R216 ;  /* 0x0000000200e67825 */ /* 0x042fe200078e02d8 */
[----:B------:R1:W4:Y:S04]  /*7f60*/  LDG.E.U16 R248, desc[UR6][R228.64] ;  /* 0x00000006e4f87981 */ /* 0x000328000c1e1500 */
[----:B------:R0:W4:Y:S01]  /*7f70*/  LDG.E.U16 R250, desc[UR6][R230.64] ;  /* 0x00000006e6fa7981 */ /* 0x000122000c1e1500 */
[----:B---3--:R-:W-:-:S05]  /*7f80*/  IMAD.WIDE R232, R0, 0x2, R22 ;  /* 0x0000000200e87825 */ /* 0x008fca00078e0216 */
[----:B------:R-:W3:Y:S01]  /*7f90*/  LDG.E.U16 R251, desc[UR6][R232.64] ;  /* 0x00000006e8fb7981 */ /* 0x000ee2000c1e1500 */
[----:B------:R-:W-:Y:S02]  /*7fa0*/  WARPGROUP.DEPBAR.LE gsb0, 0x0 ;  /* 0x00008000000079c5 */ /* 0x000fe40000010000 */
[----:B-1----:R-:W-:-:S06]  /*7fb0*/  IMAD.WIDE R228, R0, 0x2, R20 ;  /* 0x0000000200e47825 */ /* 0x002fcc00078e0214 */
[----:B------:R1:W4:Y:S01]  /*7fc0*/  LDG.E.U16 R228, desc[UR6][R228.64] ;  /* 0x00000006e4e47981 */ /* 0x000322000c1e1500 */
[----:B0-----:R-:W-:-:S06]  /*7fd0*/  IMAD.WIDE R230, R0, 0x2, R10 ;  /* 0x0000000200e67825 */ /* 0x001fcc00078e020a */
[----:B------:R0:W4:Y:S01]  /*7fe0*/  LDG.E.U16 R230, desc[UR6][R230.64] ;  /* 0x00000006e6e67981 */ /* 0x000122000c1e1500 */
[----:B-1----:R-:W-:Y:S01]  /*7ff0*/  FMUL R229, R184, UR5 ;  /* 0x00000005b8e57c20 */ /* 0x002fe20008400000 */
[----:B0-----:R-:W-:-:S05]  /*8000*/  FMUL R231, R185, UR5 ;  /* 0x00000005b9e77c20 */ /* 0x001fca0008400000 */
[----:B------:R-:W-:Y:S01]  /*8010*/  FMNMX R229, R229, R231, !PT ;  /* 0x000000e7e5e57209 */ /* 0x000fe20007800000 */
[----:B------:R-:W-:-:S05]  /*8020*/  FMUL R231, R188, UR5 ;  /* 0x00000005bce77c20 */ /* 0x000fca0008400000 */
        /* <DEDUP_REMOVED lines=21> */
[----:B------:R-:W-:Y:S01]  /*8180*/  FMUL R231, R209, UR5 ;  /* 0x00000005d1e77c20 */ /* 0x000fe20008400000 */
[----:B--2---:R-:W-:Y:S02]  /*8190*/  IMAD.WIDE R232, R0, 0x2, R6 ;  /* 0x0000000200e87825 */ /* 0x004fe400078e0206 */
[----:B------:R-:W2:Y:S04]  /*81a0*/  LDL.LU R6, [R1] ;  /* 0x0000000001067983 */ /* 0x000ea80000300800 */
[----:B------:R-:W4:Y:S01]  /*81b0*/  LDL.LU R4, [R1+0x8] ;  /* 0x0000080001047983 */ /* 0x000f220000300800 */
[----:B------:R-:W-:Y:S01]  /*81c0*/  FMNMX R229, R231, R229, !PT ;  /* 0x000000e5e7e57209 */ /* 0x000fe20007800000 */
[----:B------:R-:W-:-:S02]  /*81d0*/  FMUL R231, R212, UR5 ;  /* 0x00000005d4e77c20 */ /* 0x000fc40008400000 */
[----:B------:R0:W4:Y:S03]  /*81e0*/  LDG.E.U16 R232, desc[UR6][R232.64] ;  /* 0x00000006e8e87981 */ /* 0x000126000c1e1500 */
[----:B------:R-:W-:Y:S01]  /*81f0*/  FMNMX R229, R231, R229, !PT ;  /* 0x000000e5e7e57209 */ /* 0x000fe20007800000 */
[----:B------:R-:W-:Y:S01]  /*8200*/  BAR.SYNC.DEFER_BLOCKING 0x0 ;  /* 0x0000000000007b1d */ /* 0x000fe20000010000 */
[----:B------:R-:W-:-:S05]  /*8210*/  FMUL R231, R213, UR5 ;  /* 0x00000005d5e77c20 */ /* 0x000fca0008400000 */
[----:B------:R-:W-:-:S05]  /*8220*/  FMNMX R229, R231, R229, !PT ;  /* 0x000000e5e7e57209 */ /* 0x000fca0007800000 */
[----:B------:R-:W1:Y:S01]  /*8230*/  SHFL.BFLY PT, R231, R229, 0x2, 0x1f ;  /* 0x0c401f00e5e77f89 */ /* 0x000e6200000e0000 */
[----:B0-----:R-:W-:-:S03]  /*8240*/  FMUL R233, R187, UR5 ;  /* 0x00000005bbe97c20 */ /* 0x001fc60008400000 */
[----:B------:R0:W-:Y:S02]  /*8250*/  STS.U16 [R3+UR4+0xa000], R5 ;  /* 0x00a0000503007988 */ /* 0x0001e40008000404 */
[----:B0-----:R-:W-:-:S05]  /*8260*/  FMUL R5, R186, UR5 ;  /* 0x00000005ba057c20 */ /* 0x001fca0008400000 */
[----:B------:R-:W-:Y:S01]  /*8270*/  FMNMX R5, R5, R233, !PT ;  /* 0x000000e905057209 */ /* 0x000fe20007800000 */
[----:B------:R-:W-:Y:S01]  /*8280*/  FMUL R233, R190, UR5 ;  /* 0x00000005bee97c20 */ /* 0x000fe20008400000 */
[----:B-1----:R-:W-:Y:S01]  /*8290*/  FMNMX R231, R229, R231, !PT ;  /* 0x000000e7e5e77209 */ /* 0x002fe20007800000 */
[----:B------:R-:W-:-:S03]  /*82a0*/  FMUL R229, R191, UR5 ;  /* 0x00000005bfe57c20 */ /* 0x000fc60008400000 */
[----:B------:R-:W-:-:S04]  /*82b0*/  FMNMX R5, R233, R5, !PT ;  /* 0x00000005e9057209 */ /* 0x000fc80007800000 */
[----:B------:R-:W-:Y:S02]  /*82c0*/  FMNMX R229, R229, R5, !PT ;  /* 0x00000005e5e57209 */ /* 0x000fe40007800000 */
[----:B------:R-:W0:Y:S01]  /*82d0*/  SHFL.BFLY PT, R5, R231, 0x1, 0x1f ;  /* 0x0c201f00e7057f89 */ /* 0x000e2200000e0000 */
[----:B------:R-:W-:-:S05]  /*82e0*/  FMUL R233, R194, UR5 ;  /* 0x00000005c2e97c20 */ /* 0x000fca0008400000 */
[----:B------:R-:W-:Y:S01]  /*82f0*/  FMNMX R229, R233, R229, !PT ;  /* 0x000000e5e9e57209 */ /* 0x000fe20007800000 */
[----:B------:R-:W-:-:S05]  /*8300*/  FMUL R233, R195, UR5 ;  /* 0x00000005c3e97c20 */ /* 0x000fca0008400000 */
[----:B------:R-:W-:Y:S01]  /*8310*/  FMNMX R229, R233, R229, !PT ;  /* 0x000000e5e9e57209 */ /* 0x000fe20007800000 */
[----:B------:R-:W-:-:S05]  /*8320*/  FMUL R233, R198, UR5 ;  /* 0x00000005c6e97c20 */ /* 0x000fca0008400000 */
[----:B------:R-:W-:Y:S01]  /*8330*/  FMNMX R229, R233, R229, !PT ;  /* 0x000000e5e9e57209 */ /* 0x000fe20007800000 */
[----:B------:R-:W-:Y:S01]  /*8340*/  FMUL R233, R199, UR5 ;  /* 0x00000005c7e97c20 */ /* 0x000fe20008400000 */
[----:B0-----:R-:W-:Y:S01]  /*8350*/  FMNMX R5, R231, R5, !PT ;  /* 0x00000005e7057209 */ /* 0x001fe20007800000 */
[----:B------:R-:W-:-:S03]  /*8360*/  FMUL R231, R202, UR5 ;  /* 0x00000005cae77c20 */ /* 0x000fc60008400000 */
[----:B------:R-:W-:Y:S01]  /*8370*/  FMNMX R229, R233, R229, !PT ;  /* 0x000000e5e9e57209 */ /* 0x000fe20007800000 */
[----:B------:R-:W-:Y:S01]  /*8380*/  FMUL R233, R153, UR5 ;  /* 0x0000000599e97c20 */ /* 0x000fe20008400000 */
[----:B------:R0:W-:Y:S02]  /*8390*/  STS.U16 [R3+UR4+0x9c00], R235 ;  /* 0x009c00eb03007988 */ /* 0x0001e40008000404 */
[----:B------:R-:W-:Y:S01]  /*83a0*/  FMNMX R229, R231, R229, !PT ;  /* 0x000000e5e7e57209 */ /* 0x000fe20007800000 */
[----:B------:R-:W-:Y:S01]  /*83b0*/  FMUL R231, R152, UR5 ;  /* 0x0000000598e77c20 */ /* 0x000fe20008400000 */
[----:B0-----:R-:W-:-:S04]  /*83c0*/  FMUL R235, R203, UR5 ;  /* 0x00000005cbeb7c20 */ /* 0x001fc80008400000 */
[----:B------:R-:W-:Y:S01]  /*83d0*/  FMNMX R231, R231, R233, !PT ;  /* 0x000000e9e7e77209 */ /* 0x000fe20007800000 */
[----:B------:R-:W-:Y:S01]  /*83e0*/  FMUL R233, R206, UR5 ;  /* 0x00000005cee97c20 */ /* 0x000fe20008400000 */
[----:B------:R-:W-:Y:S02]  /*83f0*/  FMNMX R229, R235, R229, !PT ;  /* 0x000000e5ebe57209 */ /* 0x000fe40007800000 */
[----:B------:R-:W-:Y:S02]  /*8400*/  FMNMX R5, R5, R252, !PT ;  /* 0x000000fc05057209 */ /* 0x000fe40007800000 */
[----:B------:R-:W-:Y:S02]  /*8410*/  FMNMX R229, R233, R229, !PT ;  /* 0x000000e5e9e57209 */ /* 0x000fe40007800000 */
[----:B------:R-:W4:Y:S01]  /*8420*/  LDL.LU R233, [R1+0x54] ;  /* 0x0000540001e97983 */ /* 0x000f220000300800 */
[----:B------:R-:W-:-:S03]  /*8430*/  FFMA R184, R184, UR5, -R5 ;  /* 0x00000005b8b87c23 */ /* 0x000fc60008000805 */
[----:B------:R-:W4:Y:S04]  /*8440*/  LDL.LU R11, [R1+0x48] ;  /* 0x00004800010b7983 */ /* 0x000f280000300800 */
[----:B------:R-:W4:Y:S04]  /*8450*/  LDL.LU R10, [R1+0x40] ;  /* 0x00004000010a7983 */ /* 0x000f280000300800 */
[----:B------:R-:W4:Y:S01]  /*8460*/  LDL.LU R9, [R1+0x38] ;  /* 0x0000380001097983 */ /* 0x000f220000300800 */
[----:B------:R-:W-:Y:S01]  /*8470*/  FMUL R184, R184, 1.4426950216293334961 ;  /* 0x3fb8aa3bb8b87820 */ /* 0x000fe20000400000 */
[--C-:B------:R-:W-:Y:S01]  /*8480*/  FFMA R185, R185, UR5, -R5.reuse ;  /* 0x00000005b9b97c23 */ /* 0x100fe20008000805 */
[--C-:B------:R-:W-:Y:S01]  /*8490*/  FFMA R188, R188, UR5, -R5.reuse ;  /* 0x00000005bcbc7c23 */ /* 0x100fe20008000805 */
[--C-:B------:R-:W-:Y:S01]  /*84a0*/  FFMA R189, R189, UR5, -R5.reuse ;  /* 0x00000005bdbd7c23 */ /* 0x100fe20008000805 */
[----:B------:R0:W-:Y:S01]  /*84b0*/  MUFU.EX2 R224, R184 ;  /* 0x000000b800e07308 */ /* 0x0001e20000000800 */
[----:B------:R-:W-:Y:S01]  /*84c0*/  FMUL R185, R185, 1.4426950216293334961 ;  /* 0x3fb8aa3bb9b97820 */ /* 0x000fe20000400000 */
[----:B------:R-:W-:Y:S01]  /*84d0*/  STS.U16 [R3+UR4+0x8000], R249 ;  /* 0x008000f903007988 */ /* 0x000fe20008000404 */
[----:B------:R-:W-:-:S03]  /*84e0*/  FFMA R192, R192, UR5, -R5 ;  /* 0x00000005c0c07c23 */ /* 0x000fc60008000805 */
[----:B------:R-:W-:Y:S01]  /*84f0*/  STS.U16 [R3+UR4+0x8400], R247 ;  /* 0x008400f703007988 */ /* 0x000fe20008000404 */
[----:B0-----:R-:W-:Y:S01]  /*8500*/  FMUL R184, R207, UR5 ;  /* 0x00000005cfb87c20 */ /* 0x001fe20008400000 */
[----:B------:R0:W-:Y:S02]  /*8510*/  MUFU.EX2 R19, R185 ;  /* 0x000000b900137308 */ /* 0x0001e40000000800 */
[----:B------:R-:W-:Y:S02]  /*8520*/  STS.U16 [R3+UR4+0x8800], R245 ;  /* 0x008800f503007988 */ /* 0x000fe40008000404 */
[----:B------:R-:W-:Y:S02]  /*8530*/  FMNMX R184, R184, R229, !PT ;  /* 0x000000e5b8b87209 */ /* 0x000fe40007800000 */
[----:B---3--:R-:W-:Y:S01]  /*8540*/  STS.U16 [R3+UR4+0xbc00], R251 ;  /* 0x00bc00fb03007988 */ /* 0x008fe20008000404 */
[----:B0-----:R-:W-:-:S03]  /*8550*/  FMUL R185, R210, UR5 ;  /* 0x00000005d2b97c20 */ /* 0x001fc60008400000 */
[----:B------:R-:W3:Y:S02]  /*8560*/  LDL.LU R7, [R1+0x2c] ;  /* 0x00002c0001077983 */ /* 0x000ee40000300800 */
[----:B------:R-:W-:Y:S01]  /*8570*/  FMNMX R184, R185, R184, !PT ;  /* 0x000000b8b9b87209 */ /* 0x000fe20007800000 */
[----:B------:R-:W-:-:S05]  /*8580*/  FMUL R185, R211, UR5 ;  /* 0x00000005d3b97c20 */ /* 0x000fca0008400000 */
[----:B------:R-:W-:Y:S01]  /*8590*/  FMNMX R184, R185, R184, !PT ;  /* 0x000000b8b9b87209 */ /* 0x000fe20007800000 */
[----:B------:R-:W-:-:S05]  /*85a0*/  FMUL R185, R214, UR5 ;  /* 0x00000005d6b97c20 */ /* 0x000fca0008400000 */
[----:B------:R-:W-:Y:S01]  /*85b0*/  FMNMX R184, R185, R184, !PT ;  /* 0x000000b8b9b87209 */ /* 0x000fe20007800000 */
[----:B------:R-:W-:Y:S01]  /*85c0*/  FMUL R185, R215, UR5 ;  /* 0x00000005d7b97c20 */ /* 0x000fe20008400000 */
[----:B------:R-:W-:-:S04]  /*85d0*/  FMUL R188, R188, 1.4426950216293334961 ;  /* 0x3fb8aa3bbcbc7820 */ /* 0x000fc80000400000 */
[----:B------:R-:W-:Y:S01]  /*85e0*/  FMNMX R184, R185, R184, !PT ;  /* 0x000000b8b9b87209 */ /* 0x000fe20007800000 */
[----:B------:R0:W-:Y:S01]  /*85f0*/  MUFU.EX2 R225, R188 ;  /* 0x000000bc00e17308 */ /* 0x0001e20000000800 */
[----:B------:R-:W-:Y:S01]  /*8600*/  FMUL R189, R189, 1.4426950216293334961 ;  /* 0x3fb8aa3bbdbd7820 */ /* 0x000fe20000400000 */
[----:B------:R-:W-:Y:S02]  /*8610*/  FMUL R185, R156, UR5 ;  /* 0x000000059cb97c20 */ /* 0x000fe40008400000 */
[----:B0-----:R-:W0:Y:S04]  /*8620*/  SHFL.BFLY PT, R188, R184, 0x2, 0x1f ;  /* 0x0c401f00b8bc7f89 */ /* 0x001e2800000e0000 */
[----:B------:R1:W-:Y:S01]  /*8630*/  MUFU.EX2 R227, R189 ;  /* 0x000000bd00e37308 */ /* 0x0003e20000000800 */
[----:B------:R-:W-:Y:S01]  /*8640*/  FMNMX R185, R185, R231, !PT ;  /* 0x000000e7b9b97209 */ /* 0x000fe20007800000 */
[----:B-1----:R-:W-:-:S05]  /*8650*/  FMUL R189, R157, UR5 ;  /* 0x000000059dbd7c20 */ /* 0x002fca0008400000 */
[----:B------:R-:W-:Y:S01]  /*8660*/  FMNMX R185, R189, R185, !PT ;  /* 0x000000b9bdb97209 */ /* 0x000fe20007800000 */
[----:B------:R-:W-:-:S05]  /*8670*/  FMUL R189, R160, UR5 ;  /* 0x00000005a0bd7c20 */ /* 0x000fca0008400000 */
[----:B------:R-:W-:Y:S01]  /*8680*/  FMNMX R185, R189, R185, !PT ;  /* 0x000000b9bdb97209 */ /* 0x000fe20007800000 */
[----:B------:R-:W-:Y:S01]  /*8690*/  FMUL R189, R161, UR5 ;  /* 0x00000005a1bd7c20 */ /* 0x000fe20008400000 */
[----:B0-----:R-:W-:-:S04]  /*86a0*/  FMNMX R188, R184, R188, !PT ;  /* 0x000000bcb8bc7209 */ /* 0x001fc80007800000 */
        /* <DEDUP_REMOVED lines=9> */
[----:B0-----:R-:W-:-:S04]  /*8740*/  FMNMX R189, R188, R189, !PT ;  /* 0x000000bdbcbd7209 */ /* 0x001fc80007800000 */
[----:B------:R-:W-:Y:S01]  /*8750*/  FMNMX R185, R185, R184, !PT ;  /* 0x000000b8b9b97209 */ /* 0x000fe20007800000 */
[----:B------:R-:W-:-:S04]  /*8760*/  FADD R188, -R5, R252 ;  /* 0x000000fc05bc7221 */ /* 0x000fc80000000100 */
[----:B------:R-:W-:Y:S01]  /*8770*/  FMUL R188, R188, 1.4426950216293334961 ;  /* 0x3fb8aa3bbcbc7820 */ /* 0x000fe20000400000 */
[----:B--2---:R-:W-:Y:S01]  /*8780*/  FMNMX R184, R189, R6, !PT ;  /* 0x00000006bdb87209 */ /* 0x004fe20007800000 */
[----:B------:R-:W-:-:S04]  /*8790*/  FMUL R189, R172, UR5 ;  /* 0x00000005acbd7c20 */ /* 0x000fc80008400000 */
[--C-:B------:R-:W-:Y:S01]  /*87a0*/  FFMA R186, R186, UR5, -R184.reuse ;  /* 0x00000005baba7c23 */ /* 0x100fe200080008b8 */
[----:B------:R-:W-:Y:S01]  /*87b0*/  FMNMX R189, R189, R185, !PT ;  /* 0x000000b9bdbd7209 */ /* 0x000fe20007800000 */
[----:B------:R-:W-:Y:S01]  /*87c0*/  FFMA R187, R187, UR5, -R184 ;  /* 0x00000005bbbb7c23 */ /* 0x000fe200080008b8 */
[----:B------:R0:W1:Y:S01]  /*87d0*/  MUFU.EX2 R185, R188 ;  /* 0x000000bc00b97308 */ /* 0x0000620000000800 */
[----:B------:R-:W-:Y:S02]  /*87e0*/  FMUL R186, R186, 1.4426950216293334961 ;  /* 0x3fb8aa3bbaba7820 */ /* 0x000fe40000400000 */
[----:B------:R-:W-:Y:S01]  /*87f0*/  FMUL R187, R187, 1.4426950216293334961 ;  /* 0x3fb8aa3bbbbb7820 */ /* 0x000fe20000400000 */
[----:B0-----:R-:W-:-:S04]  /*8800*/  FMUL R188, R173, UR5 ;  /* 0x00000005adbc7c20 */ /* 0x001fc80008400000 */
[----:B------:R0:W-:Y:S01]  /*8810*/  MUFU.EX2 R252, R186 ;  /* 0x000000ba00fc7308 */ /* 0x0001e20000000800 */
[----:B------:R-:W-:Y:S01]  /*8820*/  FMNMX R188, R188, R189, !PT ;  /* 0x000000bdbcbc7209 */ /* 0x000fe20007800000 */
[----:B0-----:R-:W-:-:S06]  /*8830*/  FMUL R186, R176, UR5 ;  /* 0x00000005b0ba7c20 */ /* 0x001fcc0008400000 */
[----:B------:R0:W-:Y:S01]  /*8840*/  MUFU.EX2 R249, R187 ;  /* 0x000000bb00f97308 */ /* 0x0001e20000000800 */
[----:B------:R-:W-:Y:S01]  /*8850*/  FMNMX R186, R186, R188, !PT ;  /* 0x000000bcbaba7209 */ /* 0x000fe20007800000 */
[----:B0-----:R-:W-:-:S05]  /*8860*/  FMUL R187, R177, UR5 ;  /* 0x00000005b1bb7c20 */ /* 0x001fca0008400000 */
[----:B------:R-:W-:Y:S01]  /*8870*/  FMNMX R186, R187, R186, !PT ;  /* 0x000000babbba7209 */ /* 0x000fe20007800000 */
[----:B------:R-:W-:-:S05]  /*8880*/  FMUL R187, R180, UR5 ;  /* 0x00000005b4bb7c20 */ /* 0x000fca0008400000 */
[----:B------:R-:W-:Y:S01]  /*8890*/  FMNMX R186, R187, R186, !PT ;  /* 0x000000babbba7209 */ /* 0x000fe20007800000 */
[----:B------:R-:W-:Y:S01]  /*88a0*/  FMUL R187, R181, UR5 ;  /* 0x00000005b5bb7c20 */ /* 0x000fe20008400000 */
[----:B------:R-:W-:-:S04]  /*88b0*/  FMUL R188, R154, UR5 ;  /* 0x000000059abc7c20 */ /* 0x000fc80008400000 */
[----:B------:R-:W-:Y:S01]  /*88c0*/  FMNMX R186, R187, R186, !PT ;  /* 0x000000babbba7209 */ /* 0x000fe20007800000 */
[----:B------:R-:W-:-:S05]  /*88d0*/  FMUL R187, R155, UR5 ;  /* 0x000000059bbb7c20 */ /* 0x000fca0008400000 */
[----:B------:R-:W-:Y:S02]  /*88e0*/  FMNMX R188, R188, R187, !PT ;  /* 0x000000bbbcbc7209 */ /* 0x000fe40007800000 */
[----:B------:R-:W0:Y:S01]  /*88f0*/  SHFL.BFLY PT, R187, R186, 0x2, 0x1f ;  /* 0x0c401f00babb7f89 */ /* 0x000e2200000e0000 */
[----:B------:R-:W-:-:S05]  /*8900*/  FMUL R189, R158, UR5 ;  /* 0x000000059ebd7c20 */ /* 0x000fca0008400000 */
[----:B------:R-:W-:Y:S01]  /*8910*/  FMNMX R188, R189, R188, !PT ;  /* 0x000000bcbdbc7209 */ /* 0x000fe20007800000 */
[----:B------:R-:W-:-:S05]  /*8920*/  FMUL R189, R159, UR5 ;  /* 0x000000059fbd7c20 */ /* 0x000fca0008400000 */
[----:B------:R-:W-:Y:S01]  /*8930*/  FMNMX R188, R189, R188, !PT ;  /* 0x000000bcbdbc7209 */ /* 0x000fe20007800000 */
[----:B------:R-:W-:-:S05]  /*8940*/  FMUL R189, R162, UR5 ;  /* 0x00000005a2bd7c20 */ /* 0x000fca0008400000 */
[----:B------:R-:W-:Y:S02]  /*8950*/  FMNMX R188, R189, R188, !PT ;  /* 0x000000bcbdbc7209 */ /* 0x000fe40007800000 */
[----:B0-----:R-:W-:Y:S01]  /*8960*/  FMNMX R187, R186, R187, !PT ;  /* 0x000000bbbabb7209 */ /* 0x001fe20007800000 */
[----:B------:R-:W-:-:S05]  /*8970*/  FMUL R186, R163, UR5 ;  /* 0x00000005a3ba7c20 */ /* 0x000fca0008400000 */
[----:B------:R-:W-:Y:S02]  /*8980*/  FMNMX R186, R186, R188, !PT ;  /* 0x000000bcbaba7209 */ /* 0x000fe40007800000 */
[----:B------:R-:W0:Y:S01]  /*8990*/  SHFL.BFLY PT, R188, R187, 0x1, 0x1f ;  /* 0x0c201f00bbbc7f89 */ /* 0x000e2200000e0000 */
[----:B------:R-:W-:Y:S01]  /*89a0*/  FMUL R189, R166, UR5 ;  /* 0x00000005a6bd7c20 */ /* 0x000fe20008400000 */
[----:B------:R-:W-:Y:S01]  /*89b0*/  FFMA R190, R190, UR5, -R184 ;  /* 0x00000005bebe7c23 */ /* 0x000fe200080008b8 */
[----:B------:R-:W-:-:S03]  /*89c0*/  FMUL R192, R192, 1.4426950216293334961 ;  /* 0x3fb8aa3bc0c07820 */ /* 0x000fc60000400000 */
[----:B------:R-:W-:Y:S01]  /*89d0*/  FMUL R190, R190, 1.4426950216293334961 ;  /* 0x3fb8aa3bbebe7820 */ /* 0x000fe20000400000 */
[----:B------:R-:W-:Y:S01]  /*89e0*/  FMNMX R186, R189, R186, !PT ;  /* 0x000000babdba7209 */ /* 0x000fe20007800000 */
[----:B------:R-:W-:Y:S02]  /*89f0*/  FMUL R189, R167, UR5 ;  /* 0x00000005a7bd7c20 */ /* 0x000fe40008400000 */
[----:B------:R2:W-:Y:S03]  /*8a00*/  MUFU.EX2 R247, R190 ;  /* 0x000000be00f77308 */ /* 0x0005e60000000800 */
[----:B------:R-:W-:-:S05]  /*8a10*/  FMNMX R189, R189, R186, !PT ;  /* 0x000000babdbd7209 */ /* 0x000fca0007800000 */
[----:B------:R1:W-:Y:S01]  /*8a20*/  MUFU.EX2 R20, R192 ;  /* 0x000000c000147308 */ /* 0x0003e20000000800 */
[----:B--2---:R-:W-:Y:S01]  /*8a30*/  FMUL R190, R170, UR5 ;  /* 0x00000005aabe7c20 */ /* 0x004fe20008400000 */
[----:B------:R-:W-:Y:S01]  /*8a40*/  FFMA R245, R191, UR5, -R184 ;  /* 0x00000005bff57c23 */ /* 0x000fe200080008b8 */
[----:B------:R-:W-:-:S03]  /*8a50*/  FMUL R191, R171, UR5 ;  /* 0x00000005abbf7c20 */ /* 0x000fc60008400000 */
[----:B------:R-:W-:Y:S01]  /*8a60*/  FMNMX R189, R190, R189, !PT ;  /* 0x000000bdbebd7209 */ /* 0x000fe20007800000 */
[----:B-1----:R-:W-:Y:S01]  /*8a70*/  FFMA R192, R197, UR5, -R5 ;  /* 0x00000005c5c07c23 */ /* 0x002fe20008000805 */
[----:B------:R-:W-:-:S03]  /*8a80*/  FFMA R190, R215, UR5, -R184 ;  /* 0x00000005d7be7c23 */ /* 0x000fc600080008b8 */
[----:B------:R-:W-:Y:S01]  /*8a90*/  FMUL R192, R192, 1.4426950216293334961 ;  /* 0x3fb8aa3bc0c07820 */ /* 0x000fe20000400000 */
[----:B0-----:R-:W-:Y:S01]  /*8aa0*/  FMNMX R188, R187, R188, !PT ;  /* 0x000000bcbbbc7209 */ /* 0x001fe20007800000 */
[----:B------:R-:W-:Y:S02]  /*8ab0*/  FMUL R190, R190, 1.4426950216293334961 ;  /* 0x3fb8aa3bbebe7820 */ /* 0x000fe40000400000 */
[----:B------:R0:W-:Y:S01]  /*8ac0*/  MUFU.EX2 R23, R192 ;  /* 0x000000c000177308 */ /* 0x0001e20000000800 */
[----:B------:R-:W-:Y:S02]  /*8ad0*/  FMNMX R191, R191, R189, !PT ;  /* 0x000000bdbfbf7209 */ /* 0x000fe40007800000 */
[----:B----4-:R-:W-:Y:S01]  /*8ae0*/  FMNMX R188, R188, R4, !PT ;  /* 0x00000004bcbc7209 */ /* 0x010fe20007800000 */
[----:B0-----:R-:W-:-:S04]  /*8af0*/  FADD R192, -R184, R6 ;  /* 0x00000006b8c07221 */ /* 0x001fc80000000100 */
[----:B------:R0:W-:Y:S01]  /*8b00*/  MUFU.EX2 R189, R190 ;  /* 0x000000be00bd7308 */ /* 0x0001e20000000800 */
[--C-:B------:R-:W-:Y:S01]  /*8b10*/  FFMA R152, R152, UR5, -R188.reuse ;  /* 0x0000000598987c23 */ /* 0x100fe200080008bc */
[----:B0-----:R-:W-:Y:S01]  /*8b20*/  FMUL R190, R192, 1.4426950216293334961 ;  /* 0x3fb8aa3bc0be7820 */ /* 0x001fe20000400000 */
[----:B------:R-:W-:Y:S01]  /*8b30*/  FMUL R192, R174, UR5 ;  /* 0x00000005aec07c20 */ /* 0x000fe20008400000 */
[----:B------:R-:W-:-:S04]  /*8b40*/  FFMA R153, R153, UR5, -R188 ;  /* 0x0000000599997c23 */ /* 0x000fc800080008bc */
[----:B------:R-:W-:Y:S01]  /*8b50*/  FMNMX R192, R192, R191, !PT ;  /* 0x000000bfc0c07209 */ /* 0x000fe20007800000 */
[----:B------:R-:W-:Y:S01]  /*8b60*/  FMUL R191, R152, 1.4426950216293334961 ;  /* 0x3fb8aa3b98bf7820 */ /* 0x000fe20000400000 */
[----:B------:R-:W-:-:S05]  /*8b70*/  FMUL R152, R175, UR5 ;  /* 0x00000005af987c20 */ /* 0x000fca0008400000 */
[----:B------:R-:W-:Y:S01]  /*8b80*/  FMNMX R152, R152, R192, !PT ;  /* 0x000000c098987209 */ /* 0x000fe20007800000 */
[----:B------:R-:W-:Y:S01]  /*8b90*/  FMUL R192, R153, 1.4426950216293334961 ;  /* 0x3fb8aa3b99c07820 */ /* 0x000fe20000400000 */
[----:B------:R-:W-:-:S05]  /*8ba0*/  FMUL R153, R178, UR5 ;  /* 0x00000005b2997c20 */ /* 0x000fca0008400000 */
[----:B------:R-:W-:Y:S01]  /*8bb0*/  FMNMX R152, R153, R152, !PT ;  /* 0x0000009899987209 */ /* 0x000fe20007800000 */
[----:B------:R-:W-:-:S05]  /*8bc0*/  FMUL R153, R179, UR5 ;  /* 0x00000005b3997c20 */ /* 0x000fca0008400000 */
[----:B------:R-:W-:Y:S01]  /*8bd0*/  FMNMX R152, R153, R152, !PT ;  /* 0x0000009899987209 */ /* 0x000fe20007800000 */
[----:B------:R-:W-:-:S05]  /*8be0*/  FMUL R153, R182, UR5 ;  /* 0x00000005b6997c20 */ /* 0x000fca0008400000 */
[----:B------:R-:W-:Y:S01]  /*8bf0*/  FMNMX R152, R153, R152, !PT ;  /* 0x0000009899987209 */ /* 0x000fe20007800000 */
[----:B------:R-:W-:-:S05]  /*8c00*/  FMUL R153, R183, UR5 ;  /* 0x00000005b7997c20 */ /* 0x000fca0008400000 */
[----:B------:R-:W-:-:S05]  /*8c10*/  FMNMX R152, R153, R152, !PT ;  /* 0x0000009899987209 */ /* 0x000fca0007800000 */
[----:B------:R-:W0:Y:S02]  /*8c20*/  SHFL.BFLY PT, R153, R152, 0x2, 0x1f ;  /* 0x0c401f0098997f89 */ /* 0x000e2400000e0000 */
[----:B0-----:R-:W-:-:S05]  /*8c30*/  FMNMX R153, R152, R153, !PT ;  /* 0x0000009998997209 */ /* 0x001fca0007800000 */
[----:B------:R-:W0:Y:S01]  /*8c40*/  SHFL.BFLY PT, R152, R153, 0x1, 0x1f ;  /* 0x0c201f0099987f89 */ /* 0x000e2200000e0000 */
[----:B------:R-:W-:-:S03]  /*8c50*/  LOP3.LUT R251, R3, 0x20, RZ, 0x3c, !PT ;  /* 0x0000002003fb7812 */ /* 0x000fc600078e3cff */
[----:B------:R1:W-:Y:S04]  /*8c60*/  STS.U16 [R3+UR4+0xb800], R244 ;  /* 0x00b800f403007988 */ /* 0x0003e80008000404 */
[----:B------:R-:W-:Y:S04]  /*8c70*/  STS.U16 [R3+UR4+0x8c00], R243 ;  /* 0x008c00f303007988 */ /* 0x000fe80008000404 */
[----:B------:R-:W-:Y:S04]  /*8c80*/  STS.U16 [R3+UR4+0x9000], R241 ;  /* 0x009000f103007988 */ /* 0x000fe80008000404 */
[----:B------:R-:W-:Y:S04]  /*8c90*/  STS.U16 [R3+UR4+0x9400], R239 ;  /* 0x009400ef03007988 */ /* 0x000fe80008000404 */
[----:B------:R-:W-:Y:S04]  /*8ca0*/  STS.U16 [R3+UR4+0x9800], R237 ;  /* 0x009800ed03007988 */ /* 0x000fe80008000404 */
[----:B------:R2:W-:Y:S01]  /*8cb0*/  STS.U16 [R3+UR4+0xa400], R18 ;  /* 0x00a4001203007988 */ /* 0x0005e20008000404 */
[----:B0-----:R-:W-:Y:S01]  /*8cc0*/  FMNMX R152, R153, R152, !PT ;  /* 0x0000009899987209 */ /* 0x001fe20007800000 */
[----:B------:R-:W-:-:S02]  /*8cd0*/  FADD R153, -R188, R4 ;  /* 0x00000004bc997221 */ /* 0x000fc40000000100 */
[----:B------:R-:W-:Y:S04]  /*8ce0*/  STS.U16 [R3+UR4+0xa800], R8 ;  /* 0x00a8000803007988 */ /* 0x000fe80008000404 */
[----:B------:R-:W-:Y:S04]  /*8cf0*/  STS.U16 [R3+UR4+0xac00], R12 ;  /* 0x00ac000c03007988 */ /* 0x000fe80008000404 */
[----:B------:R-:W-:Y:S04]  /*8d00*/  STS.U16 [R3+UR4+0xb000], R16 ;  /* 0x00b0001003007988 */ /* 0x000fe80008000404 */
[----:B------:R-:W-:Y:S04]  /*8d10*/  STS.U16 [R3+UR4+0xb400], R236 ;  /* 0x00b400ec03007988 */ /* 0x000fe80008000404 */
[----:B-1----:R-:W4:Y:S04]  /*8d20*/  LDL.LU R244, [R1+0x18] ;  /* 0x0000180001f47983 */ /* 0x002f280000300800 */
[----:B------:R-:W4:Y:S04]  /*8d30*/  LDL.LU R6, [R1+0x20] ;  /* 0x0000200001067983 */ /* 0x000f280000300800 */
[----:B------:R-:W-:Y:S04]  /*8d40*/  STS.U16 [R251+UR4+0x8100], R233 ;  /* 0x008100e9fb007988 */ /* 0x000fe80008000404 */
[----:B--2---:R-:W2:Y:S04]  /*8d50*/  LDL.LU R18, [R1+0x14] ;  /* 0x0000140001127983 */ /* 0x004ea80000300800 */
[----:B------:R-:W-:Y:S04]  /*8d60*/  STS.U16 [R251+UR4+0x8500], R11 ;  /* 0x0085000bfb007988 */ /* 0x000fe80008000404 */
[----:B------:R-:W2:Y:S04]  /*8d70*/  LDL.LU R4, [R1+0x10] ;  /* 0x0000100001047983 */ /* 0x000ea80000300800 */
[----:B------:R-:W-:Y:S04]  /*8d80*/  STS.U16 [R251+UR4+0x8900], R10 ;  /* 0x0089000afb007988 */ /* 0x000fe80008000404 */
[----:B------:R0:W-:Y:S04]  /*8d90*/  STS.U16 [R251+UR4+0x8d00], R9 ;  /* 0x008d0009fb007988 */ /* 0x0001e80008000404 */
[----:B0-----:R-:W2:Y:S04]  /*8da0*/  LDL.LU R9, [R1+0x4] ;  /* 0x0000040001097983 */ /* 0x001ea80000300800 */
[----:B------:R-:W2:Y:S04]  /*8db0*/  LDL.LU R11, [R1+0x78] ;  /* 0x00007800010b7983 */ /* 0x000ea80000300800 */
[----:B---3--:R0:W-:Y:S04]  /*8dc0*/  STS.U16 [R251+UR4+0x9100], R7 ;  /* 0x00910007fb007988 */ /* 0x0081e80008000404 */
[----:B------:R-:W3:Y:S04]  /*8dd0*/  LDL.LU R10, [R1+0x68] ;  /* 0x00006800010a7983 */ /* 0x000ee80000300800 */
[----:B0-----:R-:W3:Y:S04]  /*8de0*/  LDL.LU R7, [R1+0x50] ;  /* 0x0000500001077983 */ /* 0x001ee80000300800 */
[----:B----4-:R0:W-:Y:S04]  /*8df0*/  STS.U16 [R251+UR4+0x9500], R6 ;  /* 0x00950006fb007988 */ /* 0x0101e80008000404 */
[----:B--2---:R1:W-:Y:S04]  /*8e00*/  STS.U16 [R251+UR4+0x9900], R18 ;  /* 0x00990012fb007988 */ /* 0x0043e80008000404 */
[----:B0-----:R-:W2:Y:S04]  /*8e10*/  LDL.LU R6, [R1+0x44] ;  /* 0x0000440001067983 */ /* 0x001ea80000300800 */
[----:B------:R0:W-:Y:S04]  /*8e20*/  STS.U16 [R251+UR4+0x9d00], R4 ;  /* 0x009d0004fb007988 */ /* 0x0001e80008000404 */
[----:B-1----:R-:W4:Y:S04]  /*8e30*/  LDL.LU R18, [R1+0x34] ;  /* 0x0000340001127983 */ /* 0x002f280000300800 */
[----:B------:R1:W-:Y:S04]  /*8e40*/  STS.U16 [R251+UR4+0xa100], R2 ;  /* 0x00a10002fb007988 */ /* 0x0003e80008000404 */
[----:B0-----:R-:W4:Y:S04]  /*8e50*/  LDL.LU R4, [R1+0x1c] ;  /* 0x00001c0001047983 */ /* 0x001f280000300800 */
[----:B-1----:R-:W4:Y:S04]  /*8e60*/  LDL.LU R2, [R1+0xc] ;  /* 0x00000c0001027983 */ /* 0x002f280000300800 */
[----:B------:R0:W-:Y:S04]  /*8e70*/  STS.U16 [R251+UR4+0xa500], R9 ;  /* 0x00a50009fb007988 */ /* 0x0001e80008000404 */
[----:B0-----:R-:W3:Y:S04]  /*8e80*/  LDL.LU R9, [R1+0x368] ;  /* 0x0003680001097983 */ /* 0x001ee80000300800 */
[----:B---3--:R-:W-:Y:S04]  /*8e90*/  STS.U16 [R251+UR4+0xa900], R9 ;  /* 0x00a90009fb007988 */ /* 0x008fe80008000404 */
[----:B------:R-:W-:Y:S04]  /*8ea0*/  STS.U16 [R251+UR4+0xad00], R13 ;  /* 0x00ad000dfb007988 */ /* 0x000fe80008000404 */
[----:B------:R0:W-:Y:S04]  /*8eb0*/  STS.U16 [R251+UR4+0xb100], R17 ;  /* 0x00b10011fb007988 */ /* 0x0001e80008000404 */
[----:B0-----:R-:W3:Y:S04]  /*8ec0*/  LDL.LU R17, [R1+0x28] ;  /* 0x0000280001117983 */ /* 0x001ee80000300800 */
[----:B------:R0:W-:Y:S04]  /*8ed0*/  STS.U16 [R251+UR4+0xb500], R238 ;  /* 0x00b500eefb007988 */ /* 0x0001e80008000404 */
[----:B------:R1:W-:Y:S04]  /*8ee0*/  STS.U16 [R251+UR4+0xb900], R246 ;  /* 0x00b900f6fb007988 */ /* 0x0003e80008000404 */
[----:B------:R2:W-:Y:S04]  /*8ef0*/  STS.U16 [R251+UR4+0xbd00], R228 ;  /* 0x00bd00e4fb007988 */ /* 0x0005e80008000404 */
[----:B0-----:R-:W3:Y:S04]  /*8f00*/  LDL.LU R238, [R1+0x30] ;  /* 0x0000300001ee7983 */ /* 0x001ee80000300800 */
[----:B-1----:R-:W3:Y:S01]  /*8f10*/  LDL.LU R246, [R1+0x3c] ;  /* 0x00003c0001f67983 */ /* 0x002ee20000300800 */
[----:B--2---:R-:W-:-:S03]  /*8f20*/  LOP3.LUT R228, R3, 0x40, RZ, 0x3c, !PT ;  /* 0x0000004003e47812 */ /* 0x004fc600078e3cff */
[----:B------:R-:W2:Y:S04]  /*8f30*/  LDL.LU R251, [R1+0x24] ;  /* 0x0000240001fb7983 */ /* 0x000ea80000300800 */
[----:B------:R0:W-:Y:S04]  /*8f40*/  STS.U16 [R228+UR4+0x8200], R11 ;  /* 0x0082000be4007988 */ /* 0x0001e80008000404 */
[----:B------:R1:W-:Y:S04]  /*8f50*/  STS.U16 [R228+UR4+0x8600], R10 ;  /* 0x0086000ae4007988 */ /* 0x0003e80008000404 */
[----:B------:R4:W-:Y:S04]  /*8f60*/  STS.U16 [R228+UR4+0x8a00], R7 ;  /* 0x008a0007e4007988 */ /* 0x0009e80008000404 */
[----:B0-----:R-:W2:Y:S04]  /*8f70*/  LDL.LU R11, [R1+0x364] ;  /* 0x00036400010b7983 */ /* 0x001ea80000300800 */
[----:B-1----:R-:W2:Y:S04]  /*8f80*/  LDL.LU R10, [R1+0x360] ;  /* 0x00036000010a7983 */ /* 0x002ea80000300800 */
[----:B------:R0:W-:Y:S04]  /*8f90*/  STS.U16 [R228+UR4+0x8e00], R6 ;  /* 0x008e0006e4007988 */ /* 0x0001e80008000404 */
[----:B----4-:R-:W4:Y:S04]  /*8fa0*/  LDL.LU R7, [R1+0x35c] ;  /* 0x00035c0001077983 */ /* 0x010f280000300800 */
[----:B------:R1:W-:Y:S04]  /*8fb0*/  STS.U16 [R228+UR4+0x9200], R18 ;  /* 0x00920012e4007988 */ /* 0x0003e80008000404 */
[----:B0-----:R-:W2:Y:S04]  /*8fc0*/  LDL.LU R6, [R1+0x358] ;  /* 0x0003580001067983 */ /* 0x001ea80000300800 */
[----:B-1----:R-:W4:Y:S04]  /*8fd0*/  LDL.LU R18, [R1+0x354] ;  /* 0x0003540001127983 */ /* 0x002f280000300800 */
[----:B---3--:R-:W-:Y:S04]  /*8fe0*/  STS.U16 [R228+UR4+0x9600], R17 ;  /* 0x00960011e4007988 */ /* 0x008fe80008000404 */
[----:B------:R0:W-:Y:S04]  /*8ff0*/  STS.U16 [R228+UR4+0x9a00], R4 ;  /* 0x009a0004e4007988 */ /* 0x0001e80008000404 */
[----:B0-----:R-:W3:Y:S04]  /*9000*/  LDL.LU R4, [R1+0x350] ;  /* 0x0003500001047983 */ /* 0x001ee80000300800 */
[----:B------:R0:W-:Y:S04]  /*9010*/  STS.U16 [R228+UR4+0x9e00], R2 ;  /* 0x009e0002e4007988 */ /* 0x0001e80008000404 */
[----:B0-----:R-:W4:Y:S04]  /*9020*/  LDL.LU R2, [R1+0x34c] ;  /* 0x00034c0001027983 */ /* 0x001f280000300800 */
[----:B---3--:R0:W-:Y:S04]  /*9030*/  STS.U16 [R228+UR4+0xa200], R4 ;  /* 0x00a20004e4007988 */ /* 0x0081e80008000404 */
[----:B--2---:R-:W-:Y:S04]  /*9040*/  STS.U16 [R228+UR4+0xa600], R6 ;  /* 0x00a60006e4007988 */ /* 0x004fe80008000404 */
[----:B------:R1:W-:Y:S04]  /*9050*/  STS.U16 [R228+UR4+0xaa00], R10 ;  /* 0x00aa000ae4007988 */ /* 0x0003e80008000404 */
[----:B0-----:R-:W2:Y:S04]  /*9060*/  LDL.LU R4, [R1+0x348] ;  /* 0x0003480001047983 */ /* 0x001ea80000300800 */
[----:B------:R0:W-:Y:S04]  /*9070*/  STS.U16 [R228+UR4+0xae00], R14 ;  /* 0x00ae000ee4007988 */ /* 0x0001e80008000404 */
[----:B-1----:R-:W3:Y:S04]  /*9080*/  LDL.LU R10, [R1+0x6c] ;  /* 0x00006c00010a7983 */ /* 0x002ee80000300800 */
[----:B------:R1:W-:Y:S04]  /*9090*/  STS.U16 [R228+UR4+0xb200], R226 ;  /* 0x00b200e2e4007988 */ /* 0x0003e80008000404 */
[----:B0-----:R-:W4:Y:S04]  /*90a0*/  LDL.LU R14, [R1+0x4c] ;  /* 0x00004c00010e7983 */ /* 0x001f280000300800 */
[----:B-1----:R-:W2:Y:S04]  /*90b0*/  LDL.LU R226, [R1+0x7c] ;  /* 0x00007c0001e27983 */ /* 0x002ea80000300800 */
[----:B------:R0:W-:Y:S02]  /*90c0*/  STS.U16 [R228+UR4+0xb600], R240 ;  /* 0x00b600f0e4007988 */ /* 0x0001e40008000404 */
[----:B0-----:R-:W-:-:S02]  /*90d0*/  LOP3.LUT R240, R3, 0x40, RZ, 0x3c, !PT ;  /* 0x0000004003f07812 */ /* 0x001fc400078e3cff */
[----:B------:R-:W-:-:S03]  /*90e0*/  LOP3.LUT R228, R3, 0x60, RZ, 0x3c, !PT ;  /* 0x0000006003e47812 */ /* 0x000fc600078e3cff */
[----:B------:R-:W-:Y:S04]  /*90f0*/  STS.U16 [R240+UR4+0xba00], R248 ;  /* 0x00ba00f8f0007988 */ /* 0x000fe80008000404 */
[----:B------:R-:W-:Y:S01]  /*9100*/  STS.U16 [R240+UR4+0xbe00], R230 ;  /* 0x00be00e6f0007988 */ /* 0x000fe20008000404 */
[----:B------:R-:W-:-:S04]  /*9110*/  FFMA R200, R200, UR5, -R5 ;  /* 0x00000005c8c87c23 */ /* 0x000fc80008000805 */
[----:B------:R-:W-:Y:S01]  /*9120*/  FMUL R200, R200, 1.4426950216293334961 ;  /* 0x3fb8aa3bc8c87820 */ /* 0x000fe20000400000 */
[--C-:B------:R-:W-:Y:S01]  /*9130*/  FFMA R202, R202, UR5, -R184.reuse ;  /* 0x00000005caca7c23 */ /* 0x100fe200080008b8 */
[--C-:B------:R-:W-:Y:S02]  /*9140*/  FFMA R204, R204, UR5, -R5.reuse ;  /* 0x00000005cccc7c23 */ /* 0x100fe40008000805 */
[----:B------:R0:W-:Y:S01]  /*9150*/  MUFU.EX2 R216, R200 ;  /* 0x000000c800d87308 */ /* 0x0001e20000000800 */
[----:B------:R-:W-:Y:S01]  /*9160*/  FMUL R202, R202, 1.4426950216293334961 ;  /* 0x3fb8aa3bcaca7820 */ /* 0x000fe20000400000 */
[--C-:B------:R-:W-:Y:S01]  /*9170*/  FFMA R203, R203, UR5, -R184.reuse ;  /* 0x00000005cbcb7c23 */ /* 0x100fe200080008b8 */
[----:B------:R-:W-:Y:S01]  /*9180*/  FMUL R204, R204, 1.4426950216293334961 ;  /* 0x3fb8aa3bcccc7820 */ /* 0x000fe20000400000 */
[----:B0-----:R-:W-:Y:S01]  /*9190*/  FFMA R200, R207, UR5, -R184 ;  /* 0x00000005cfc87c23 */ /* 0x001fe200080008b8 */
[----:B------:R-:W-:Y:S01]  /*91a0*/  FMNMX R207, R152, R244, !PT ;  /* 0x000000f498cf7209 */ /* 0x000fe20007800000 */
[----:B------:R-:W-:-:S02]  /*91b0*/  FFMA R209, R209, UR5, -R5 ;  /* 0x00000005d1d17c23 */ /* 0x000fc40008000805 */
[----:B------:R0:W-:Y:S01]  /*91c0*/  MUFU.EX2 R235, R202 ;  /* 0x000000ca00eb7308 */ /* 0x0001e20000000800 */
[----:B------:R-:W-:Y:S01]  /*91d0*/  FMUL R203, R203, 1.4426950216293334961 ;  /* 0x3fb8aa3bcbcb7820 */ /* 0x000fe20000400000 */
[--C-:B------:R-:W-:Y:S01]  /*91e0*/  FFMA R193, R193, UR5, -R5.reuse ;  /* 0x00000005c1c17c23 */ /* 0x100fe20008000805 */
[--C-:B------:R-:W-:Y:S01]  /*91f0*/  FFMA R196, R196, UR5, -R5.reuse ;  /* 0x00000005c4c47c23 */ /* 0x100fe20008000805 */
[--C-:B------:R-:W-:Y:S01]  /*9200*/  FFMA R201, R201, UR5, -R5.reuse ;  /* 0x00000005c9c97c23 */ /* 0x100fe20008000805 */
[--C-:B------:R-:W-:Y:S01]  /*9210*/  FFMA R205, R205, UR5, -R5.reuse ;  /* 0x00000005cdcd7c23 */ /* 0x100fe20008000805 */
[--C-:B------:R-:W-:Y:S01]  /*9220*/  FFMA R208, R208, UR5, -R5.reuse ;  /* 0x00000005d0d07c23 */ /* 0x100fe20008000805 */
[--C-:B------:R-:W-:Y:S01]  /*9230*/  FFMA R212, R212, UR5, -R5.reuse ;  /* 0x00000005d4d47c23 */ /* 0x100fe20008000805 */
[----:B------:R-:W-:Y:S01]  /*9240*/  FFMA R213, R213, UR5, -R5 ;  /* 0x00000005d5d57c23 */ /* 0x000fe20008000805 */
[--C-:B------:R-:W-:Y:S01]  /*9250*/  FFMA R243, R194, UR5, -R184.reuse ;  /* 0x00000005c2f37c23 */ /* 0x100fe200080008b8 */
        /* <DEDUP_REMOVED lines=10> */
[--C-:B0-----:R-:W-:Y:S01]  /*9300*/  FFMA R202, R173, UR5, -R188.reuse ;  /* 0x00000005adca7c23 */ /* 0x101fe200080008bc */
[--C-:B------:R-:W-:Y:S01]  /*9310*/  FFMA R176, R176, UR5, -R188.reuse ;  /* 0x00000005b0b07c23 */ /* 0x100fe200080008bc */
[--C-:B------:R-:W-:Y:S01]  /*9320*/  FFMA R236, R171, UR5, -R207.reuse ;  /* 0x00000005abec7c23 */ /* 0x100fe200080008cf */
[--C-:B------:R-:W-:Y:S01]  /*9330*/  FFMA R175, R175, UR5, -R207.reuse ;  /* 0x00000005afaf7c23 */ /* 0x100fe200080008cf */
[--C-:B------:R-:W-:Y:S01]  /*9340*/  FFMA R178, R178, UR5, -R207.reuse ;  /* 0x00000005b2b27c23 */ /* 0x100fe200080008cf */
[--C-:B------:R-:W-:Y:S01]  /*9350*/  FFMA R179, R179, UR5, -R207.reuse ;  /* 0x00000005b3b37c23 */ /* 0x100fe200080008cf */
[--C-:B------:R-:W-:Y:S01]  /*9360*/  FFMA R182, R182, UR5, -R207.reuse ;  /* 0x00000005b6b67c23 */ /* 0x100fe200080008cf */
[----:B------:R-:W-:Y:S01]  /*9370*/  MUFU.EX2 R218, R204 ;  /* 0x000000cc00da7308 */ /* 0x000fe20000000800 */
[----:B------:R-:W-:Y:S01]  /*9380*/  FMUL R209, R209, 1.4426950216293334961 ;  /* 0x3fb8aa3bd1d17820 */ /* 0x000fe20000400000 */
[--C-:B------:R-:W-:Y:S01]  /*9390*/  FFMA R156, R156, UR5, -R188.reuse ;  /* 0x000000059c9c7c23 */ /* 0x100fe200080008bc */
        /* <DEDUP_REMOVED lines=19> */
[----:B------:R0:W-:Y:S01]  /*94d0*/  MUFU.EX2 R204, R203 ;  /* 0x000000cb00cc7308 */ /* 0x0001e20000000800 */
[----:B------:R-:W-:Y:S01]  /*94e0*/  FMUL R193, R193, 1.4426950216293334961 ;  /* 0x3fb8aa3bc1c17820 */ /* 0x000fe20000400000 */
        /* <DEDUP_REMOVED lines=11> */
[----:B0-----:R-:W-:Y:S01]  /*95a0*/  FMUL R203, R206, 1.4426950216293334961 ;  /* 0x3fb8aa3bcecb7820 */ /* 0x001fe20000400000 */
        /* <DEDUP_REMOVED lines=34> */
[----:B------:R-:W-:Y:S08]  /*97d0*/  MUFU.EX2 R221, R209 ;  /* 0x000000d100dd7308 */ /* 0x000ff00000000800 */
[----:B------:R-:W0:Y:S08]  /*97e0*/  MUFU.EX2 R190, R190 ;  /* 0x000000be00be7308 */ /* 0x000e300000000800 */
[----:B------:R-:W1:Y:S08]  /*97f0*/  MUFU.EX2 R209, R153 ;  /* 0x0000009900d17308 */ /* 0x000e700000000800 */
[----:B------:R-:W-:Y:S08]  /*9800*/  MUFU.EX2 R21, R193 ;  /* 0x000000c100157308 */ /* 0x000ff00000000800 */
        /* <DEDUP_REMOVED lines=10> */
[----:B------:R-:W-:Y:S01]  /*98b0*/  MUFU.EX2 R241, R241 ;  /* 0x000000f100f17308 */ /* 0x000fe20000000800 */
[----:B--2---:R-:W-:Y:S04]  /*98c0*/  STS.U16 [R228+UR4+0x8300], R226 ;  /* 0x008300e2e4007988 */ /* 0x004fe80008000404 */
[----:B---3--:R-:W-:Y:S04]  /*98d0*/  STS.U16 [R228+UR4+0x8700], R10 ;  /* 0x0087000ae4007988 */ /* 0x008fe80008000404 */
[----:B----4-:R2:W-:Y:S04]  /*98e0*/  STS.U16 [R228+UR4+0x8b00], R14 ;  /* 0x008b000ee4007988 */ /* 0x0105e80008000404 */
        /* <DEDUP_REMOVED lines=8> */
[----:B------:R-:W-:Y:S04]  /*9970*/  STS.U16 [R228+UR4+0xaf00], R15 ;  /* 0x00af000fe4007988 */ /* 0x000fe80008000404 */
[----:B------:R-:W-:Y:S04]  /*9980*/  STS.U16 [R228+UR4+0xb300], R234 ;  /* 0x00b300eae4007988 */ /* 0x000fe80008000404 */
[----:B------:R-:W-:Y:S04]  /*9990*/  STS.U16 [R228+UR4+0xb700], R242 ;  /* 0x00b700f2e4007988 */ /* 0x000fe80008000404 */
[----:B------:R-:W-:Y:S04]  /*99a0*/  STS.U16 [R228+UR4+0xbb00], R250 ;  /* 0x00bb00fae4007988 */ /* 0x000fe80008000404 */
[----:B------:R4:W-:Y:S01]  /*99b0*/  STS.U16 [R228+UR4+0xbf00], R232 ;  /* 0x00bf00e8e4007988 */ /* 0x0009e20008000404 */
[----:B------:R0:W-:Y:S06]  /*99c0*/  MEMBAR.ALL.CTA ;  /* 0x0000000000007992 */ /* 0x0001ec0000008000 */
[----:B0-----:R-:W0:Y:S01]  /*99d0*/  FENCE.VIEW.ASYNC.S ;  /* 0x00000000000073c6 */ /* 0x001e220000000000 */
[----:B--2---:R-:W-:Y:S01]  /*99e0*/  FADD R14, -R207, R244 ;  /* 0x000000f4cf0e7221 */ /* 0x004fe20000000100 */
[----:B------:R-:W-:Y:S01]  /*99f0*/  FMUL R10, R182, 1.4426950216293334961 ;  /* 0x3fb8aa3bb60a7820 */ /* 0x000fe20000400000 */
[----:B------:R-:W-:Y:S08]  /*9a00*/  MUFU.EX2 R239, R239 ;  /* 0x000000ef00ef7308 */ /* 0x000ff00000000800 */
[----:B------:R-:W-:Y:S01]  /*9a10*/  MUFU.EX2 R203, R203 ;  /* 0x000000cb00cb7308 */ /* 0x000fe20000000800 */
[----:B------:R-:W-:-:S07]  /*9a20*/  FMUL R14, R14, 1.4426950216293334961 ;  /* 0x3fb8aa3b0e0e7820 */ /* 0x000fce0000400000 */
        /* <DEDUP_REMOVED lines=29> */
[-C--:B------:R-:W-:Y:S01]  /*9c00*/  FMUL R88, R88, R185.reuse ;  /* 0x000000b958587220 */ /* 0x080fe20000400000 */
[-C--:B------:R-:W-:Y:S01]  /*9c10*/  FMUL R89, R89, R185.reuse ;  /* 0x000000b959597220 */ /* 0x080fe20000400000 */
[-C--:B------:R-:W-:Y:S01]  /*9c20*/  FMUL R92, R92, R185.reuse ;  /* 0x000000b95c5c7220 */ /* 0x080fe20000400000 */
[-C--:B------:R-:W-:Y:S01]  /*9c30*/  FMUL R93, R93, R185.reuse ;  /* 0x000000b95d5d7220 */ /* 0x080fe20000400000 */
[-C--:B------:R-:W-:Y:S01]  /*9c40*/  FMUL R96, R96, R185.reuse ;  /* 0x000000b960607220 */ /* 0x080fe20000400000 */
[-C--:B------:R-:W-:Y:S01]  /*9c50*/  FMUL R97, R97, R185.reuse ;  /* 0x000000b961617220 */ /* 0x080fe20000400000 */
[-C--:B------:R-:W-:Y:S01]  /*9c60*/  FMUL R100, R100, R185.reuse ;  /* 0x000000b964647220 */ /* 0x080fe20000400000 */
[----:B------:R-:W2:Y:S01]  /*9c70*/  MUFU.EX2 R14, R14 ;  /* 0x0000000e000e7308 */ /* 0x000ea20000000800 */
[-C--:B------:R-:W-:Y:S01]  /*9c80*/  FMUL R101, R101, R185.reuse ;  /* 0x000000b965657220 */ /* 0x080fe20000400000 */
[-C--:B------:R-:W-:Y:S01]  /*9c90*/  FMUL R104, R104, R185.reuse ;  /* 0x000000b968687220 */ /* 0x080fe20000400000 */
[-C--:B------:R-:W-:Y:S01]  /*9ca0*/  FMUL R105, R105, R185.reuse ;  /* 0x000000b969697220 */ /* 0x080fe20000400000 */
[-C--:B------:R-:W-:Y:S01]  /*9cb0*/  FMUL R108, R108, R185.reuse ;  /* 0x000000b96c6c7220 */ /* 0x080fe20000400000 */
[-C--:B------:R-:W-:Y:S01]  /*9cc0*/  FMUL R109, R109, R185.reuse ;  /* 0x000000b96d6d7220 */ /* 0x080fe20000400000 */
[-C--:B------:R-:W-:Y:S01]  /*9cd0*/  FMUL R112, R112, R185.reuse ;  /* 0x000000b970707220 */ /* 0x080fe20000400000 */
[-C--:B------:R-:W-:Y:S01]  /*9ce0*/  FMUL R113, R113, R185.reuse ;  /* 0x000000b971717220 */ /* 0x080fe20000400000 */
        /* <DEDUP_REMOVED lines=8> */
[----:B------:R0:W-:Y:S01]  /*9d70*/  MUFU.EX2 R212, R158 ;  /* 0x0000009e00d47308 */ /* 0x0001e20000000800 */
[-C--:B------:R-:W-:Y:S01]  /*9d80*/  FMUL R129, R129, R185.reuse ;  /* 0x000000b981817220 */ /* 0x080fe20000400000 */
[-C--:B------:R-:W-:Y:S01]  /*9d90*/  FMUL R132, R132, R185.reuse ;  /* 0x000000b984847220 */ /* 0x080fe20000400000 */
[-C--:B------:R-:W-:Y:S01]  /*9da0*/  FMUL R133, R133, R185.reuse ;  /* 0x000000b985857220 */ /* 0x080fe20000400000 */
[-C--:B------:R-:W-:Y:S01]  /*9db0*/  FMUL R136, R136, R185.reuse ;  /* 0x000000b988887220 */ /* 0x080fe20000400000 */
[-C--:B------:R-:W-:Y:S01]  /*9dc0*/  FMUL R137, R137, R185.reuse ;  /* 0x000000b989897220 */ /* 0x080fe20000400000 */
[-C--:B------:R-:W-:Y:S01]  /*9dd0*/  FMUL R140, R140, R185.reuse ;  /* 0x000000b98c8c7220 */ /* 0x080fe20000400000 */
[-C--:B------:R-:W-:Y:S01]  /*9de0*/  FMUL R141, R141, R185.reuse ;  /* 0x000000b98d8d7220 */ /* 0x080fe20000400000 */
[----:B------:R0:W0:Y:S01]  /*9df0*/  MUFU.EX2 R213, R159 ;  /* 0x0000009f00d57308 */ /* 0x0000220000000800 */
[-C--:B------:R-:W-:Y:S01]  /*9e00*/  FMUL R144, R144, R185.reuse ;  /* 0x000000b990907220 */ /* 0x080fe20000400000 */
[-C--:B------:R-:W-:Y:S01]  /*9e10*/  FMUL R145, R145, R185.reuse ;  /* 0x000000b991917220 */ /* 0x080fe20000400000 */
[----:B------:R-:W-:Y:S01]  /*9e20*/  FMUL R148, R148, R185 ;  /* 0x000000b994947220 */ /* 0x000fe20000400000 */
[-C--:B------:R-:W-:Y:S01]  /*9e30*/  FMUL R90, R90, R190.reuse ;  /* 0x000000be5a5a7220 */ /* 0x080fe20000400000 */
[-C--:B------:R-:W-:Y:S01]  /*9e40*/  FMUL R91, R91, R190.reuse ;  /* 0x000000be5b5b7220 */ /* 0x080fe20000400000 */
[-C--:B------:R-:W-:Y:S01]  /*9e50*/  FMUL R94, R94, R190.reuse ;  /* 0x000000be5e5e7220 */ /* 0x080fe20000400000 */
[-C--:B------:R-:W-:Y:S01]  /*9e60*/  FMUL R95, R95, R190.reuse ;  /* 0x000000be5f5f7220 */ /* 0x080fe20000400000 */
[----:B------:R0:W0:Y:S01]  /*9e70*/  MUFU.EX2 R214, R162 ;  /* 0x000000a200d67308 */ /* 0x0000220000000800 */
        /* <DEDUP_REMOVED lines=15> */
[----:B---3--:R-:W3:Y:S01]  /*9f70*/  MUFU.EX2 R7, R183 ;  /* 0x000000b700077308 */ /* 0x008ee20000000800 */
[-C--:B------:R-:W-:Y:S01]  /*9f80*/  FMUL R126, R126, R190.reuse ;  /* 0x000000be7e7e7220 */ /* 0x080fe20000400000 */
        /* <DEDUP_REMOVED lines=11> */
[----:B------:R-:W-:Y:S01]  /*a040*/  FMUL R150, R150, R190 ;  /* 0x000000be96967220 */ /* 0x000fe20000400000 */
[-C--:B-1----:R-:W-:Y:S01]  /*a050*/  FMUL R24, R24, R209.reuse ;  /* 0x000000d118187220 */ /* 0x082fe20000400000 */
        /* <DEDUP_REMOVED lines=30> */
[-C--:B--2---:R-:W-:Y:S01]  /*a240*/  FMUL R26, R26, R14.reuse ;  /* 0x0000000e1a1a7220 */ /* 0x084fe20000400000 */
        /* <DEDUP_REMOVED lines=30> */
[----:B------:R-:W-:Y:S01]  /*a430*/  FMUL R149, R149, R185 ;  /* 0x000000b995957220 */ /* 0x000fe20000400000 */
[----:B------:R-:W-:Y:S01]  /*a440*/  FMUL R151, R151, R190 ;  /* 0x000000be97977220 */ /* 0x000fe20000400000 */
[----:B------:R-:W-:Y:S01]  /*a450*/  FMUL R85, R85, R209 ;  /* 0x000000d155557220 */ /* 0x000fe20000400000 */
[----:B------:R-:W-:Y:S01]  /*a460*/  FMUL R87, R87, R14 ;  /* 0x0000000e57577220 */ /* 0x000fe20000400000 */
[----:B------:R-:W-:Y:S01]  /*a470*/  F2FP.BF16.F32.PACK_AB R152, R19, R224 ;  /* 0x000000e01398723e */ /* 0x000fe200000010ff */
[----:B------:R1:W5:Y:S01]  /*a480*/  LDL.LU R4, [R1+0x344] ;  /* 0x0003440001047983 */ /* 0x0003620000300800 */
[----:B------:R-:W-:-:S02]  /*a490*/  F2FP.BF16.F32.PACK_AB R154, R227, R225 ;  /* 0x000000e1e39a723e */ /* 0x000fc400000010ff */
[----:B------:R-:W-:Y:S02]  /*a4a0*/  F2FP.BF16.F32.PACK_AB R156, R21, R20 ;  /* 0x00000014159c723e */ /* 0x000fe400000010ff */
[----:B------:R-:W-:Y:S02]  /*a4b0*/  F2FP.BF16.F32.PACK_AB R153, R249, R252 ;  /* 0x000000fcf999723e */ /* 0x000fe400000010ff */
[----:B------:R-:W-:Y:S01]  /*a4c0*/  F2FP.BF16.F32.PACK_AB R164, R221, R220 ;  /* 0x000000dcdda4723e */ /* 0x000fe200000010ff */
[----:B----4-:R-:W-:Y:S01]  /*a4d0*/  FADD R11, R224, R19 ;  /* 0x00000013e00b7221 */ /* 0x010fe20000000000 */
[----:B------:R-:W-:Y:S01]  /*a4e0*/  F2FP.BF16.F32.PACK_AB R155, R245, R247 ;  /* 0x000000f7f59b723e */ /* 0x000fe200000010ff */
[----:B------:R-:W2:Y:S01]  /*a4f0*/  LDL.LU R2, [R1+0x340] ;  /* 0x0003400001027983 */ /* 0x000ea20000300800 */
[----:B------:R-:W-:Y:S02]  /*a500*/  F2FP.BF16.F32.PACK_AB R157, R241, R243 ;  /* 0x000000f3f19d723e */ /* 0x000fe400000010ff */
[----:B0-----:R-:W-:-:S02]  /*a510*/  F2FP.BF16.F32.PACK_AB R158, R23, R22 ;  /* 0x00000016179e723e */ /* 0x001fc400000010ff */
[----:B------:R-:W-:Y:S02]  /*a520*/  F2FP.BF16.F32.PACK_AB R159, R237, R239 ;  /* 0x000000efed9f723e */ /* 0x000fe400000010ff */
[----:B------:R-:W-:Y:S02]  /*a530*/  F2FP.BF16.F32.PACK_AB R160, R217, R216 ;  /* 0x000000d8d9a0723e */ /* 0x000fe400000010ff */
[----:B------:R-:W-:Y:S02]  /*a540*/  F2FP.BF16.F32.PACK_AB R161, R204, R235 ;  /* 0x000000ebcca1723e */ /* 0x000fe400000010ff */
[----:B------:R-:W-:Y:S02]  /*a550*/  F2FP.BF16.F32.PACK_AB R162, R219, R218 ;  /* 0x000000dadba2723e */ /* 0x000fe400000010ff */
[----:B------:R-:W-:Y:S02]  /*a560*/  F2FP.BF16.F32.PACK_AB R163, R200, R203 ;  /* 0x000000cbc8a3723e */ /* 0x000fe400000010ff */
[----:B------:R-:W-:-:S02]  /*a570*/  F2FP.BF16.F32.PACK_AB R165, R186, R198 ;  /* 0x000000c6baa5723e */ /* 0x000fc400000010ff */
        /* <DEDUP_REMOVED lines=17> */
[----:B---3--:R-:W-:Y:S01]  /*a690*/  F2FP.BF16.F32.PACK_AB R183, R7, R10 ;  /* 0x0000000a07b7723e */ /* 0x008fe200000010ff */
[----:B------:R-:W-:Y:S01]  /*a6a0*/  BAR.SYNC.DEFER_BLOCKING 0x0 ;  /* 0x0000000000007b1d */ /* 0x000fe20000010000 */
[----:B------:R-:W-:-:S05]  /*a6b0*/  FADD R11, R225, R11 ;  /* 0x0000000be10b7221 */ /* 0x000fca0000000000 */
[----:B------:R1:W5:Y:S01]  /*a6c0*/  LDL.LU R18, [R1+0x33c] ;  /* 0x00033c0001127983 */ /* 0x0003620000300800 */
[----:B------:R-:W-:Y:S01]  /*a6d0*/  WARPGROUP.ARRIVE ;  /* 0x00000000000079c5 */ /* 0x000fe20000000000 */
[----:B------:R-:W-:Y:S01]  /*a6e0*/  FADD R191, R191, R192 ;  /* 0x000000c0bfbf7221 */ /* 0x000fe20000000000 */
[----:B------:R-:W-:Y:S01]  /*a6f0*/  FADD R11, R227, R11 ;  /* 0x0000000be30b7221 */ /* 0x000fe20000000000 */
[----:B------:R-:W-:Y:S01]  /*a700*/  FADD R210, R210, R211 ;  /* 0x000000d3d2d27221 */ /* 0x000fe20000000000 */
[----:B------:R1:W5:Y:S02]  /*a710*/  LDL.LU R19, [R1+0x338] ;  /* 0x0003380001137983 */ /* 0x0003640000300800 */
[----:B------:R-:W-:Y:S01]  /*a720*/  HGMMA.64x128x16.F32.BF16 R88, R152, gdesc[UR36], R88 ;  /* 0x01e0002498587df0 */ /* 0x000fe20008701858 */
[----:B------:R-:W-:Y:S01]  /*a730*/  FADD R191, R193, R191 ;  /* 0x000000bfc1bf7221 */ /* 0x000fe20000000000 */
[----:B------:R-:W-:Y:S01]  /*a740*/  FADD R11, R20, R11 ;  /* 0x0000000b140b7221 */ /* 0x000fe20000000000 */
[----:B------:R-:W-:Y:S01]  /*a750*/  FADD R210, R212, R210 ;  /* 0x000000d2d4d27221 */ /* 0x000fe20000000000 */
[----:B------:R1:W5:Y:S08]  /*a760*/  LDL.LU R224, [R1+0x334] ;  /* 0x0003340001e07983 */ /* 0x0003700000300800 */
        /* <DEDUP_REMOVED lines=9> */
[----:B------:R-:W2:Y:S01]  /*a800*/  LDL.LU R227, [R1+0x32c] ;  /* 0x00032c0001e37983 */ /* 0x000ea20000300800 */
[----:B------:R-:W-:Y:S01]  /*a810*/  FADD R191, R196, R191 ;  /* 0x000000bfc4bf7221 */ /* 0x000fe20000000000 */
[----:B------:R-:W-:Y:S01]  /*a820*/  FADD R11, R23, R11 ;  /* 0x0000000b170b7221 */ /* 0x000fe20000000000 */
[----:B------:R-:W-:Y:S01]  /*a830*/  FADD R210, R215, R210 ;  /* 0x000000d2d7d27221 */ /* 0x000fe20000000000 */
[----:B------:R1:W5:Y:S01]  /*a840*/  LDL.LU R20, [R1+0x328] ;  /* 0x0003280001147983 */ /* 0x0003620000300800 */
[----:B------:R-:W-:Y:S01]  /*a850*/  FADD R191, R197, R191 ;  /* 0x000000bfc5bf7221 */ /* 0x000fe20000000000 */
[----:B------:R-:W-:Y:S01]  /*a860*/  FADD R11, R216, R11 ;  /* 0x0000000bd80b7221 */ /* 0x000fe20000000000 */
[----:B------:R-:W-:Y:S01]  /*a870*/  FADD R210, R229, R210 ;  /* 0x000000d2e5d27221 */ /* 0x000fe20000000000 */
[----:B------:R1:W5:Y:S01]  /*a880*/  LDL.LU R21, [R1+0x324] ;  /* 0x0003240001157983 */ /* 0x0003620000300800 */
[----:B------:R-:W-:Y:S01]  /*a890*/  FADD R191, R199, R191 ;  /* 0x000000bfc7bf7221 */ /* 0x000fe20000000000 */
[----:B------:R-:W-:-:S02]  /*a8a0*/  FADD R11, R217, R11 ;  /* 0x0000000bd90b7221 */ /* 0x000fc40000000000 */
[----:B------:R1:W5:Y:S01]  /*a8b0*/  LDL.LU R22, [R1+0x320] ;  /* 0x0003200001167983 */ /* 0x0003620000300800 */
[----:B------:R-:W-:Y:S01]  /*a8c0*/  FADD R191, R8, R191 ;  /* 0x000000bf08bf7221 */ /* 0x000fe20000000000 */
[----:B------:R-:W-:Y:S02]  /*a8d0*/  FADD R11, R218, R11 ;  /* 0x0000000bda0b7221 */ /* 0x000fe40000000000 */
[----:B------:R1:W5:Y:S01]  /*a8e0*/  LDL.LU R23, [R1+0x31c] ;  /* 0x00031c0001177983 */ /* 0x0003620000300800 */
[----:B------:R-:W-:Y:S01]  /*a8f0*/  FADD R191, R12, R191 ;  /* 0x000000bf0cbf7221 */ /* 0x000fe20000000000 */
[----:B------:R-:W-:Y:S02]  /*a900*/  FADD R11, R219, R11 ;  /* 0x0000000bdb0b7221 */ /* 0x000fe40000000000 */
        /* <DEDUP_REMOVED lines=8> */
[----:B------:R-:W-:-:S03]  /*a990*/  FADD R191, R16, R191 ;  /* 0x000000bf10bf7221 */ /* 0x000fc60000000000 */
[----:B------:R1:W5:Y:S01]  /*a9a0*/  LDL.LU R219, [R1+0x30c] ;  /* 0x00030c0001db7983 */ /* 0x0003620000300800 */
[----:B------:R-:W-:-:S03]  /*a9b0*/  FADD R210, R233, R210 ;  /* 0x000000d2e9d27221 */ /* 0x000fc60000000000 */
[----:B------:R1:W5:Y:S04]  /*a9c0*/  LDL.LU R220, [R1+0x308] ;  /* 0x0003080001dc7983 */ /* 0x0003680000300800 */
[----:B------:R1:W5:Y:S04]  /*a9d0*/  LDL.LU R221, [R1+0x304] ;  /* 0x0003040001dd7983 */ /* 0x0003680000300800 */
[----:B------:R-:W3:Y:S01]  /*a9e0*/  LDL.LU R16, [R1+0xdc] ;  /* 0x0000dc0001107983 */ /* 0x000ee20000300800 */
[----:B------:R-:W-:Y:S01]  /*a9f0*/  HGMMA.64x128x16.F32.BF16 R88, R164, gdesc[UR24], R88 ;  /* 0x01e00018a4587df0 */ /* 0x000fe20008701858 */
[----:B------:R-:W-:-:S02]  /*aa00*/  FADD R210, R236, R210 ;  /* 0x000000d2ecd27221 */ /* 0x000fc40000000000 */
[----:B------:R-:W4:Y:S09]  /*aa10*/  LDL.LU R228, [R1+0xd8] ;  /* 0x0000d80001e47983 */ /* 0x000f320000300800 */
[----:B------:R-:W-:Y:S01]  /*aa20*/  HGMMA.64x128x16.F32.BF16 R24, R168, gdesc[UR36], R24 ;  /* 0x01e00024a8187df0 */ /* 0x000fe20008701818 */
[----:B------:R-:W-:Y:S01]  /*aa30*/  FADD R210, R9, R210 ;  /* 0x000000d209d27221 */ /* 0x000fe20000000000 */
[----:B------:R-:W2:Y:S03]  /*aa40*/  LDL.LU R226, [R1+0xd4] ;  /* 0x0000d40001e27983 */ /* 0x000ea60000300800 */
[----:B------:R-:W-:-:S04]  /*aa50*/  FADD R210, R13, R210 ;  /* 0x000000d20dd27221 */ /* 0x000fc80000000000 */
[----:B------:R-:W-:Y:S02]  /*aa60*/  FADD R210, R17, R210 ;  /* 0x000000d211d27221 */ /* 0x000fe40000000000 */
[----:B------:R-:W2:Y:S04]  /*aa70*/  LDL.LU R17, [R1+0xd0] ;  /* 0x0000d00001117983 */ /* 0x000ea80000300800 */
[----:B------:R-:W2:Y:S01]  /*aa80*/  LDL R15, [R1+0x2e0] ;  /* 0x0002e000010f7983 */ /* 0x000ea20000100800 */
[----:B------:R-:W-:Y:S01]  /*aa90*/  HGMMA.64x128x16.F32.BF16 R24, R172, gdesc[UR32], R24 ;  /* 0x01e00020ac187df0 */ /* 0x000fe20008701818 */
[----:B------:R-:W-:-:S04]  /*aaa0*/  FADD R249, R252, R249 ;  /* 0x000000f9fcf97221 */ /* 0x000fc80000000000 */
[----:B------:R-:W-:-:S04]  /*aab0*/  FADD R249, R247, R249 ;  /* 0x000000f9f7f97221 */ /* 0x000fc80000000000 */
[----:B------:R-:W-:-:S04]  /*aac0*/  FADD R249, R245, R249 ;  /* 0x000000f9f5f97221 */ /* 0x000fc80000000000 */
[----:B------:R-:W-:-:S04]  /*aad0*/  FADD R249, R243, R249 ;  /* 0x000000f9f3f97221 */ /* 0x000fc80000000000 */
[----:B------:R-:W-:-:S04]  /*aae0*/  FADD R249, R241, R249 ;  /* 0x000000f9f1f97221 */ /* 0x000fc80000000000 */
[----:B------:R-:W-:Y:S01]  /*aaf0*/  FADD R249, R239, R249 ;  /* 0x000000f9eff97221 */ /* 0x000fe20000000000 */
[----:B------:R-:W-:Y:S03]  /*ab00*/  HGMMA.64x128x16.F32.BF16 R24, R176, gdesc[UR28], R24 ;  /* 0x01e0001cb0187df0 */ /* 0x000fe60008701818 */
[----:B------:R-:W-:-:S04]  /*ab10*/  FADD R249, R237, R249 ;  /* 0x000000f9edf97221 */ /* 0x000fc80000000000 */
[----:B------:R-:W-:-:S04]  /*ab20*/  FADD R249, R235, R249 ;  /* 0x000000f9ebf97221 */ /* 0x000fc80000000000 */
[----:B------:R-:W-:Y:S01]  /*ab30*/  FADD R249, R204, R249 ;  /* 0x000000f9ccf97221 */ /* 0x000fe20000000000 */
[----:B------:R-:W-:Y:S01]  /*ab40*/  FADD R11, R222, R11 ;  /* 0x0000000bde0b7221 */ /* 0x000fe20000000000 */
[----:B------:R-:W-:Y:S01]  /*ab50*/  FADD R191, R205, R191 ;  /* 0x000000bfcdbf7221 */ /* 0x000fe20000000000 */
[----:B------:R-:W-:Y:S01]  /*ab60*/  FADD R210, R6, R210 ;  /* 0x000000d206d27221 */ /* 0x000fe20000000000 */
[----:B------:R-:W-:Y:S01]  /*ab70*/  FADD R249, R203, R249 ;  /* 0x000000f9cbf97221 */ /* 0x000fe20000000000 */
[----:B------:R-:W-:Y:S01]  /*ab80*/  FADD R11, R223, R11 ;  /* 0x0000000bdf0b7221 */ /* 0x000fe20000000000 */
[----:B------:R1:W5:Y:S02]  /*ab90*/  LDL.LU R222, [R1+0x300] ;  /* 0x0003000001de7983 */ /* 0x0003640000300800 */
[----:B------:R-:W-:Y:S02]  /*aba0*/  FADD R249, R200, R249 ;  /* 0x000000f9c8f97221 */ /* 0x000fe40000000000 */
[----:B------:R-:W0:Y:S02]  /*abb0*/  SHFL.BFLY PT, R8, R11, 0x2, 0x1f ;  /* 0x0c401f000b087f89 */ /* 0x000e2400000e0000 */
[----:B------:R-:W-:Y:S01]  /*abc0*/  FADD R249, R198, R249 ;  /* 0x000000f9c6f97221 */ /* 0x000fe20000000000 */
[----:B------:R-:W-:Y:S01]  /*abd0*/  FADD R191, R206, R191 ;  /* 0x000000bfcebf7221 */ /* 0x000fe20000000000 */
[----:B------:R-:W-:Y:S01]  /*abe0*/  FADD R210, R10, R210 ;  /* 0x000000d20ad27221 */ /* 0x000fe20000000000 */
[----:B------:R1:W5:Y:S01]  /*abf0*/  LDL.LU R223, [R1+0x2fc] ;  /* 0x0002fc0001df7983 */ /* 0x0003620000300800 */
[----:B------:R-:W-:-:S04]  /*ac00*/  FADD R249, R186, R249 ;  /* 0x000000f9baf97221 */ /* 0x000fc80000000000 */
[----:B------:R-:W-:Y:S01]  /*ac10*/  FADD R249, R187, R249 ;  /* 0x000000f9bbf97221 */ /* 0x000fe20000000000 */
[----:B------:R-:W-:Y:S01]  /*ac20*/  FADD R191, R208, R191 ;  /* 0x000000bfd0bf7221 */ /* 0x000fe20000000000 */
[----:B------:R-:W-:Y:S02]  /*ac30*/  FADD R210, R7, R210 ;  /* 0x000000d207d27221 */ /* 0x000fe40000000000 */
[----:B------:R-:W-:Y:S02]  /*ac40*/  FADD R249, R189, R249 ;  /* 0x000000f9bdf97221 */ /* 0x000fe40000000000 */
[----:B------:R-:W1:Y:S04]  /*ac50*/  SHFL.BFLY PT, R7, R191, 0x2, 0x1f ;  /* 0x0c401f00bf077f89 */ /* 0x000e6800000e0000 */
[----:B------:R-:W1:Y:S04]  /*ac60*/  SHFL.BFLY PT, R9, R249, 0x2, 0x1f ;  /* 0x0c401f00f9097f89 */ /* 0x000e6800000e0000 */
[----:B------:R-:W1:Y:S01]  /*ac70*/  SHFL.BFLY PT, R6, R210, 0x2, 0x1f ;  /* 0x0c401f00d2067f89 */ /* 0x000e6200000e0000 */
[----:B0-----:R-:W-:-:S05]  /*ac80*/  FADD R8, R11, R8 ;  /* 0x000000080b087221 */ /* 0x001fca0000000000 */
[----:B------:R-:W0:Y:S01]  /*ac90*/  SHFL.BFLY PT, R10, R8, 0x1, 0x1f ;  /* 0x0c201f00080a7f89 */ /* 0x000e2200000e0000 */
[----:B-1----:R-:W-:Y:S01]  /*aca0*/  FADD R7, R191, R7 ;  /* 0x00000007bf077221 */ /* 0x002fe20000000000 */
[----:B------:R-:W-:Y:S01]  /*acb0*/  HGMMA.64x128x16.F32.BF16 R24, R180, gdesc[UR24], R24, gsb0 ;  /* 0x01e00018b4187df0 */ /* 0x000fe20008001818 */
[----:B------:R-:W-:Y:S01]  /*acc0*/  FADD R9, R249, R9 ;  /* 0x00000009f9097221 */ /* 0x000fe20000000000 */
[----:B------:R-:W-:Y:S02]  /*acd0*/  FADD R6, R210, R6 ;  /* 0x00000006d2067221 */ /* 0x000fe40000000000 */
[----:B------:R-:W-:Y:S04]  /*ace0*/  SHFL.BFLY PT, R12, R7, 0x1, 0x1f ;  /* 0x0c201f00070c7f89 */ /* 0x000fe800000e0000 */
[----:B------:R-:W1:Y:S04]  /*acf0*/  SHFL.BFLY PT, R11, R9, 0x1, 0x1f ;  /* 0x0c201f00090b7f89 */ /* 0x000e6800000e0000 */
[----:B------:R-:W1:Y:S01]  /*ad00*/  SHFL.BFLY PT, R13, R6, 0x1, 0x1f ;  /* 0x0c201f00060d7f89 */ /* 0x000e6200000e0000 */
[----:B0-----:R-:W-:-:S04]  /*ad10*/  FADD R10, R8, R10 ;  /* 0x0000000a080a7221 */ /* 0x001fc80000000000 */
[----:B---3--:R-:W-:-:S05]  /*ad20*/  FFMA R16, R185, R16, R10 ;  /* 0x00000010b9107223 */ /* 0x008fca000000000a */
[----:B------:R0:W-:Y:S02]  /*ad30*/  STL [R1+0xdc], R16 ;  /* 0x0000dc1001007387 */ /* 0x0001e40000100800 */
[----:B0-----:R-:W0:Y:S01]  /*ad40*/  LDC R16, c[0x0][0x280] ;  /* 0x0000a000ff107b82 */ /* 0x001e220000000800 */
[----:B-1----:R-:W-:Y:S01]  /*ad50*/  FADD R11, R9, R11 ;  /* 0x0000000b090b7221 */ /* 0x002fe20000000000 */
[----:B------:R-:W-:Y:S01]  /*ad60*/  FADD R12, R7, R12 ;  /* 0x0000000c070c7221 */ /* 0x000fe20000000000 */
[----:B------:R-:W-:Y:S02]  /*ad70*/  FADD R13, R6, R13 ;  /* 0x0000000d060d7221 */ /* 0x000fe40000000000 */
[----:B----4-:R-:W-:Y:S01]  /*ad80*/  FFMA R228, R190, R228, R11 ;  /* 0x000000e4bee47223 */ /* 0x010fe2000000000b */
[----:B--2---:R-:W-:Y:S01]  /*ad90*/  FFMA R226, R209, R226, R12 ;  /* 0x000000e2d1e27223 */ /* 0x004fe2000000000c */
[----:B------:R-:W-:-:S03]  /*ada0*/  FFMA R17, R14, R17, R13 ;  /* 0x000000110e117223 */ /* 0x000fc6000000000d */
[----:B------:R1:W-:Y:S01]  /*adb0*/  STL [R1+0xd8], R228 ;  /* 0x0000d8e401007387 */ /* 0x0003e20000100800 */
[----:B------:R-:W-:-:S03]  /*adc0*/  UIADD3 UR60, UR60, 0x40, URZ ;  /* 0x000000403c3c7890 */ /* 0x000fc6000fffe03f */
[----:B------:R1:W-:Y:S04]  /*add0*/  STL [R1+0xd4], R226 ;  /* 0x0000d4e201007387 */ /* 0x0003e80000100800 */
[----:B------:R1:W-:Y:S04]  /*ade0*/  STL [R1+0xd0], R17 ;  /* 0x0000d01101007387 */ /* 0x0003e80000100800 */
[----:B------:R1:W-:Y:S04]  /*adf0*/  STL [R1+0x18], R207 ;  /* 0x000018cf01007387 */ /* 0x0003e80000100800 */
[----:B------:R1:W-:Y:S04]  /*ae00*/  STL [R1+0x8], R188 ;  /* 0x000008bc01007387 */ /* 0x0003e80000100800 */
[----:B------:R1:W-:Y:S01]  /*ae10*/  STL [R1], R184 ;  /* 0x000000b801007387 */ /* 0x0003e20000100800 */
[----:B0-----:R-:W-:-:S02]  /*ae20*/  ISETP.LE.AND P0, PT, R16, UR60, PT ;  /* 0x0000003c10007c0c */ /* 0x001fc4000bf03270 */
[----:B------:R-:W-:Y:S02]  /*ae30*/  LEA R0, R15, R0, 0x6 ;  /* 0x000000000f007211 */ /* 0x000fe400078e30ff */
[----:B------:R-:W-:Y:S02]  /*ae40*/  LEA R2, R227, R2, 0x6 ;  /* 0x00000002e3027211 */ /* 0x000fe400078e30ff */
[----:B------:R-:W-:Y:S02]  /*ae50*/  MOV R6, R207 ;  /* 0x000000cf00067202 */ /* 0x000fe40000000f00 */
[----:B------:R-:W-:Y:S02]  /*ae60*/  MOV R7, R188 ;  /* 0x000000bc00077202 */ /* 0x000fe40000000f00 */
[----:B------:R-:W-:Y:S02]  /*ae70*/  MOV R8, R184 ;  /* 0x000000b800087202 */ /* 0x000fe40000000f00 */
[----:B------:R-:W-:Y:S01]  /*ae80*/  MOV R252, R5 ;  /* 0x0000000500fc7202 */ /* 0x000fe20000000f00 */
[----:B------:R-:W-:-:S02]  /*ae90*/  WARPGROUP.DEPBAR.LE gsb0, 0x0 ;  /* 0x00008000000079c5 */ /* 0x000fc40000010000 */
[----:B-1----:R-:W-:Y:S05]  /*aea0*/  @!P0 BRA `(.L_x_1) ;  /* 0xffffffa000e08947 */ /* 0x002fea000383ffff */
.L_x_0:
[----:B------:R-:W2:Y:S01]  /*aeb0*/  LDL.LU R16, [R1+0xd0] ;  /* 0x0000d00001107983 */ /* 0x000ea20000300800 */
[----:B------:R-:W0:Y:S01]  /*aec0*/  S2R R0, SR_TID.X ;  /* 0x0000000000007919 */ /* 0x000e220000002100 */
[----:B------:R-:W-:Y:S01]  /*aed0*/  FMUL R17, R62, 0.25 ;  /* 0x3e8000003e117820 */ /* 0x000fe20000400000 */
[----:B-----5:R-:W-:Y:S01]  /*aee0*/  FMUL R18, R65, 0.25 ;  /* 0x3e80000041127820 */ /* 0x020fe20000400000 */
[----:B------:R-:W-:Y:S01]  /*aef0*/  FMUL R19, R146, 0.25 ;  /* 0x3e80000092137820 */ /* 0x000fe20000400000 */
[----:B------:R-:W3:Y:S01]  /*af00*/  LDL.LU R15, [R1+0xd8] ;  /* 0x0000d800010f7983 */ /* 0x000ee20000300800 */
[----:B------:R-:W-:Y:S01]  /*af10*/  FMUL R20, R129, 0.25 ;  /* 0x3e80000081147820 */ /* 0x000fe20000400000 */
[----:B------:R-:W-:Y:S01]  /*af20*/  FMUL R157, R88, 0.25 ;  /* 0x3e800000589d7820 */ /* 0x000fe20000400000 */
[----:B------:R-:W-:Y:S01]  /*af30*/  ULDC.64 UR8, c[0x0][0x270] ;  /* 0x00009c0000087ab9 */ /* 0x000fe20000000a00 */
[----:B------:R-:W4:Y:S04]  /*af40*/  LDL.LU R13, [R1+0xdc] ;  /* 0x0000dc00010d7983 */ /* 0x000f280000300800 */
[----:B------:R-:W4:Y:S01]  /*af50*/  LDL.LU R12, [R1+0xd4] ;  /* 0x0000d400010c7983 */ /* 0x000f220000300800 */
[----:B------:R-:W-:Y:S01]  /*af60*/  UIMAD UR8, UR61, UR8, URZ ;  /* 0x000000083d0872a4 */ /* 0x000fe2000f8e023f */
[----:B------:R-:W1:Y:S01]  /*af70*/  S2R R217, SR_TID.X ;  /* 0x0000000000d97919 */ /* 0x000e620000002100 */
[----:B------:R-:W1:Y:S01]  /*af80*/  S2R R216, SR_CTAID.X ;  /* 0x0000000000d87919 */ /* 0x000e620000002500 */
[C---:B0-----:R-:W-:Y:S01]  /*af90*/  SHF.L.U32 R4, R0.reuse, 0x6, RZ ;  /* 0x0000000600047819 */ /* 0x041fe200000006ff */
[C---:B------:R-:W-:Y:S01]  /*afa0*/  IMAD.SHL.U32 R2, R0.reuse, 0x10, RZ ;  /* 0x0000001000027824 */ /* 0x040fe200078e00ff */
[----:B------:R-:W-:-:S02]  /*afb0*/  SHF.L.U32 R3, R0, 0x3, RZ ;  /* 0x0000000300037819 */ /* 0x000fc400000006ff */
[----:B------:R-:W-:Y:S02]  /*afc0*/  SHF.L.U32 R10, R0, 0x2, RZ ;  /* 0x00000002000a7819 */ /* 0x000fe400000006ff */
[----:B------:R-:W-:Y:S02]  /*afd0*/  LOP3.LUT R9, R4, 0x400, RZ, 0xc0, !PT ;  /* 0x0000040004097812 */ /* 0x000fe400078ec0ff */
[----:B------:R-:W-:Y:S01]  /*afe0*/  LOP3.LUT R11, R10, 0x1c0, RZ, 0xc0, !PT ;  /* 0x000001c00a0b7812 */ /* 0x000fe200078ec0ff */
[----:B------:R-:W-:Y:S01]  /*aff0*/  FMUL R10, R87, 0.25 ;  /* 0x3e800000570a7820 */ /* 0x000fe20000400000 */
[----:B------:R-:W-:Y:S02]  /*b000*/  LOP3.LUT R4, R3, 0x38, RZ, 0xc0, !PT ;  /* 0x0000003803047812 */ /* 0x000fe400078ec0ff */
[----:B------:R-:W-:Y:S02]  /*b010*/  LOP3.LUT R2, R2, 0xf0, RZ, 0xc0, !PT ;  /* 0x000000f002027812 */ /* 0x000fe400078ec0ff */
[----:B------:R-:W-:Y:S01]  /*b020*/  IADD3 R14, R11, UR4, R4 ;  /* 0x000000040b0e7c10 */ /* 0x000fe2000fffe004 */
[----:B------:R-:W-:Y:S01]  /*b030*/  FMUL R11, R82, 0.25 ;  /* 0x3e800000520b7820 */ /* 0x000fe20000400000 */
[----:B------:R-:W-:-:S02]  /*b040*/  IADD3 R9, R9, UR4, R2 ;  /* 0x0000000409097c10 */ /* 0x000fc4000fffe002 */
[----:B------:R-:W-:Y:S02]  /*b050*/  LOP3.LUT R2, R3, 0x300, RZ, 0xc0, !PT ;  /* 0x0000030003027812 */ /* 0x000fe400078ec0ff */
[----:B------:R-:W-:Y:S02]  /*b060*/  SHF.R.U32.HI R3, RZ, 0x1, R0 ;  /* 0x00000001ff037819 */ /* 0x000fe40000011600 */
[----:B------:R-:W-:Y:S01]  /*b070*/  IADD3 R2, R2, R9, RZ ;  /* 0x0000000902027210 */ /* 0x000fe20007ffe0ff */
[----:B------:R-:W-:Y:S01]  /*b080*/  FMUL R9, R86, 0.25 ;  /* 0x3e80000056097820 */ /* 0x000fe20000400000 */
[----:B------:R-:W-:Y:S02]  /*b090*/  LOP3.LUT R3, R3, 0x4, RZ, 0xc0, !PT ;  /* 0x0000000403037812 */ /* 0x000fe400078ec0ff */
[----:B-1----:R-:W-:Y:S02]  /*b0a0*/  LOP3.LUT R217, R217, 0x7f, RZ, 0xc0, !PT ;  /* 0x0000007fd9d97812 */ /* 0x002fe400078ec0ff */
[----:B------:R-:W-:Y:S01]  /*b0b0*/  IADD3 R3, R3, R14, RZ ;  /* 0x0000000e03037210 */ /* 0x000fe20007ffe0ff */
[----:B------:R-:W-:Y:S01]  /*b0c0*/  FMUL R14, R75, 0.25 ;  /* 0x3e8000004b0e7820 */ /* 0x000fe20000400000 */
[----:B------:R-:W-:Y:S01]  /*b0d0*/  BAR.SYNC.DEFER_BLOCKING 0x0 ;  /* 0x0000000000007b1d */ /* 0x000fe20000010000 */
[----:B------:R-:W-:-:S02]  /*b0e0*/  LEA R216, R216, R217, 0x7 ;  /* 0x000000d9d8d87211 */ /* 0x000fc400078e38ff */
[----:B--2---:R-:W-:Y:S01]  /*b0f0*/  MOV R4, R16 ;  /* 0x0000001000047202 */ /* 0x004fe20000000f00 */
[----:B------:R-:W-:-:S03]  /*b100*/  FMUL R16, R71, 0.25 ;  /* 0x3e80000047107820 */ /* 0x000fc60000400000 */
[----:B------:R-:W-:-:S04]  /*b110*/  FSETP.GT.AND P3, PT, |R4|, 8.50705917302346158658e+37, PT ;  /* 0x7e8000000400780b */ /* 0x000fc80003f64200 */
[----:B------:R-:W-:Y:S02]  /*b120*/  FSEL R87, R10, R87, P3 ;  /* 0x000000570a577208 */ /* 0x000fe40001800000 */
[----:B---3--:R-:W-:Y:S01]  /*b130*/  MOV R228, R15 ;  /* 0x0000000f00e47202 */ /* 0x008fe20000000f00 */
[----:B------:R-:W-:Y:S01]  /*b140*/  FMUL R15, R74, 0.25 ;  /* 0x3e8000004a0f7820 */ /* 0x000fe20000400000 */
[----:B----4-:R-:W-:Y:S02]  /*b150*/  IMAD.MOV.U32 R226, RZ, RZ, R13 ;  /* 0x000000ffffe27224 */ /* 0x010fe400078e000d */
[----:B------:R-:W-:Y:S01]  /*b160*/  FMUL R13, R78, 0.25 ;  /* 0x3e8000004e0d7820 */ /* 0x000fe20000400000 */
[----:B------:R-:W-:Y:S01]  /*b170*/  FSEL R75, R14, R75, P3 ;  /* 0x0000004b0e4b7208 */ /* 0x000fe20001800000 */
[----:B------:R-:W-:Y:S01]  /*b180*/  FMUL R14, R63, 0.25 ;  /* 0x3e8000003f0e7820 */ /* 0x000fe20000400000 */
[----:B------:R-:W-:Y:S01]  /*b190*/  MOV R229, R12 ;  /* 0x0000000c00e57202 */ /* 0x000fe20000000f00 */
[----:B------:R-:W-:Y:S01]  /*b1a0*/  FMUL R12, R83, 0.25 ;  /* 0x3e800000530c7820 */ /* 0x000fe20000400000 */
[----:B------:R-:W-:Y:S01]  /*b1b0*/  FSEL R78, R13, R78, P3 ;  /* 0x0000004e0d4e7208 */ /* 0x000fe20001800000 */
        /* <DEDUP_REMOVED lines=35> */
[----:B------:R-:W-:-:S02]  /*b3f0*/  FSEL R39, R12, R39, P3 ;  /* 0x000000270c277208 */ /* 0x000fc40001800000 */
[----:B------:R-:W-:Y:S01]  /*b400*/  FSEL R38, R13, R38, P3 ;  /* 0x000000260d267208 */ /* 0x000fe20001800000 */
[----:B------:R-:W-:Y:S01]  /*b410*/  FMUL R13, R30, 0.25 ;  /* 0x3e8000001e0d7820 */ /* 0x000fe20000400000 */
[----:B------:R-:W-:Y:S01]  /*b420*/  FSEL R34, R15, R34, P3 ;  /* 0x000000220f227208 */ /* 0x000fe20001800000 */
[----:B------:R-:W-:Y:S01]  /*b430*/  FMUL R15, R26, 0.25 ;  /* 0x3e8000001a0f7820 */ /* 0x000fe20000400000 */
[----:B------:R-:W-:Y:S02]  /*b440*/  MOV R12, R229 ;  /* 0x000000e5000c7202 */ /* 0x000fe40000000f00 */
[----:B------:R-:W-:Y:S01]  /*b450*/  FSEL R35, R14, R35, P3 ;  /* 0x000000230e237208 */ /* 0x000fe20001800000 */
[----:B------:R-:W-:Y:S01]  /*b460*/  FMUL R14, R85, 0.25 ;  /* 0x3e800000550e7820 */ /* 0x000fe20000400000 */
[----:B------:R-:W-:Y:S02]  /*b470*/  FSETP.GT.AND P2, PT, |R12|, 8.50705917302346158658e+37, PT ;  /* 0x7e8000000c00780b */ /* 0x000fe40003f44200 */
        /* <DEDUP_REMOVED lines=122> */
[----:B------:R-:W-:Y:S02]  /*bc20*/  MOV R14, R226 ;  /* 0x000000e2000e7202 */ /* 0x000fe40000000f00 */
        /* <DEDUP_REMOVED lines=8> */
[----:B------:R-:W-:-:S02]  /*bcb0*/  FSETP.GT.AND P1, PT, |R14|, 8.50705917302346158658e+37, PT ;  /* 0x7e8000000e00780b */ /* 0x000fc40003f24200 */
        /* <DEDUP_REMOVED lines=55> */
[C---:B------:R-:W-:Y:S01]  /*c030*/  FMUL R15, R14.reuse, 8388608 ;  /* 0x4b0000000e0f7820 */ /* 0x040fe20000400000 */
[----:B------:R-:W-:-:S02]  /*c040*/  FSETP.GEU.AND P4, PT, R14, 1.175494350822287508e-38, PT ;  /* 0x008000000e00780b */ /* 0x000fc40003f8e000 */
[----:B------:R-:W-:Y:S01]  /*c050*/  FSEL R120, R19, R120, P1 ;  /* 0x0000007813787208 */ /* 0x000fe20000800000 */
[----:B------:R-:W-:Y:S01]  /*c060*/  FMUL R19, R100, 0.25 ;  /* 0x3e80000064137820 */ /* 0x000fe20000400000 */
[----:B------:R-:W-:Y:S02]  /*c070*/  FSEL R97, R16, R97, P1 ;  /* 0x0000006110617208 */ /* 0x000fe40000800000 */
[----:B------:R-:W-:Y:S01]  /*c080*/  FSEL R93, R18, R93, P1 ;  /* 0x0000005d125d7208 */ /* 0x000fe20000800000 */
[----:B------:R-:W-:Y:S01]  /*c090*/  FMUL R18, R13, 8388608 ;  /* 0x4b0000000d127820 */ /* 0x000fe20000400000 */
[----:B------:R-:W-:Y:S02]  /*c0a0*/  FSEL R9, R9, R86, P3 ;  /* 0x0000005609097208 */ /* 0x000fe40001800000 */
[----:B------:R-:W-:Y:S01]  /*c0b0*/  FSEL R92, R17, R92, P1 ;  /* 0x0000005c115c7208 */ /* 0x000fe20000800000 */
[----:B------:R-:W-:Y:S01]  /*c0c0*/  FMUL R17, R4, 8388608 ;  /* 0x4b00000004117820 */ /* 0x000fe20000400000 */
[----:B------:R-:W-:Y:S01]  /*c0d0*/  FSEL R16, R15, R14, !P4 ;  /* 0x0000000e0f107208 */ /* 0x000fe20006000000 */
[----:B------:R-:W-:Y:S01]  /*c0e0*/  FMUL R15, R12, 8388608 ;  /* 0x4b0000000c0f7820 */ /* 0x000fe20000400000 */
[----:B------:R-:W-:-:S02]  /*c0f0*/  FSETP.GEU.AND P6, PT, R13, 1.175494350822287508e-38, PT ;  /* 0x008000000d00780b */ /* 0x000fc40003fce000 */
[----:B------:R-:W-:Y:S02]  /*c100*/  FSEL R86, RZ, -23, P4 ;  /* 0xc1b80000ff567808 */ /* 0x000fe40002000000 */
[----:B------:R-:W-:Y:S02]  /*c110*/  FSETP.GEU.AND P5, PT, R12, 1.175494350822287508e-38, PT ;  /* 0x008000000c00780b */ /* 0x000fe40003fae000 */
[----:B------:R-:W-:Y:S02]  /*c120*/  FSETP.GEU.AND P4, PT, R4, 1.175494350822287508e-38, PT ;  /* 0x008000000400780b */ /* 0x000fe40003f8e000 */
[----:B------:R-:W-:Y:S02]  /*c130*/  FSEL R100, R19, R100, P1 ;  /* 0x0000006413647208 */ /* 0x000fe40000800000 */
[----:B------:R-:W-:Y:S02]  /*c140*/  FSEL R19, R18, R13, !P6 ;  /* 0x0000000d12137208 */ /* 0x000fe40007000000 */
[----:B------:R-:W-:-:S02]  /*c150*/  FSEL R23, RZ, -23, P6 ;  /* 0xc1b80000ff177808 */ /* 0x000fc40003000000 */
[----:B------:R-:W-:Y:S01]  /*c160*/  FSEL R18, R15, R12, !P5 ;  /* 0x0000000c0f127208 */ /* 0x000fe20006800000 */
[----:B------:R-:W-:Y:S01]  /*c170*/  VIADD R22, R19, 0xc0cafb0d ;  /* 0xc0cafb0d13167836 */ /* 0x000fe20000000000 */
[----:B------:R-:W-:Y:S02]  /*c180*/  FSEL R17, R17, R4, !P4 ;  /* 0x0000000411117208 */ /* 0x000fe40006000000 */
[----:B------:R-:W-:Y:S02]  /*c190*/  FSEL R154, RZ, -23, P4 ;  /* 0xc1b80000ff9a7808 */ /* 0x000fe40002000000 */
[C---:B------:R-:W-:Y:S01]  /*c1a0*/  FSETP.GEU.AND P6, PT, |R4|.reuse, 1.175494350822287508e-38, PT ;  /* 0x008000000400780b */ /* 0x040fe20003fce200 */
[----:B------:R-:W-:Y:S01]  /*c1b0*/  @P3 FMUL R4, R4, 0.25 ;  /* 0x3e80000004043820 */ /* 0x000fe20000400000 */
[C---:B------:R-:W-:Y:S01]  /*c1c0*/  FSETP.GEU.AND P4, PT, |R12|.reuse, 1.175494350822287508e-38, PT ;  /* 0x008000000c00780b */ /* 0x040fe20003f8e200 */
[----:B------:R-:W-:Y:S01]  /*c1d0*/  @P2 FMUL R12, R12, 0.25 ;  /* 0x3e8000000c0c2820 */ /* 0x000fe20000400000 */
[----:B------:R-:W-:-:S02]  /*c1e0*/  FSEL R11, R11, R82, P3 ;  /* 0x000000520b0b7208 */ /* 0x000fc40001800000 */
[----:B------:R-:W-:Y:S02]  /*c1f0*/  IADD3 R15, R16, -0x3f3504f3, RZ ;  /* 0xc0cafb0d100f7810 */ /* 0x000fe40007ffe0ff */
[C---:B------:R-:W-:Y:S01]  /*c200*/  FSETP.GEU.AND P3, PT, |R13|.reuse, 1.175494350822287508e-38, PT ;  /* 0x008000000d00780b */ /* 0x040fe20003f6e200 */
[----:B------:R-:W-:Y:S01]  /*c210*/  @P0 FMUL R13, R13, 0.25 ;  /* 0x3e8000000d0d0820 */ /* 0x000fe20000400000 */
[----:B------:R-:W-:Y:S02]  /*c220*/  IADD3 R83, R18, -0x3f3504f3, RZ ;  /* 0xc0cafb0d12537810 */ /* 0x000fe40007ffe0ff */
[----:B------:R-:W-:Y:S01]  /*c230*/  LOP3.LUT R15, R15, 0xff800000, RZ, 0xc0, !PT ;  /* 0xff8000000f0f7812 */ /* 0x000fe200078ec0ff */
[----:B------:R-:W-:Y:S01]  /*c240*/  @!P6 FMUL R4, R4, 16777216 ;  /* 0x4b8000000404e820 */ /* 0x000fe20000400000 */
[----:B------:R-:W-:Y:S01]  /*c250*/  LOP3.LUT R83, R83, 0xff800000, RZ, 0xc0, !PT ;  /* 0xff80000053537812 */ /* 0x000fe200078ec0ff */
[----:B------:R-:W-:Y:S01]  /*c260*/  @!P4 FMUL R12, R12, 16777216 ;  /* 0x4b8000000c0cc820 */ /* 0x000fe20000400000 */
[C---:B------:R-:W-:Y:S01]  /*c270*/  FSETP.GEU.AND P2, PT, |R14|.reuse, 1.175494350822287508e-38, PT ;  /* 0x008000000e00780b */ /* 0x040fe20003f4e200 */
[----:B------:R-:W-:Y:S01]  /*c280*/  @P1 FMUL R14, R14, 0.25 ;  /* 0x3e8000000e0e1820 */ /* 0x000fe20000400000 */
[----:B------:R-:W-:Y:S01]  /*c290*/  I2FP.F32.S32 R21, R15 ;  /* 0x0000000f00157245 */ /* 0x000fe20000201400 */
[----:B------:R-:W-:Y:S01]  /*c2a0*/  @!P6 FMUL R87, R87, 16777216 ;  /* 0x4b8000005757e820 */ /* 0x000fe20000400000 */
[----:B------:R-:W-:Y:S01]  /*c2b0*/  FSEL R152, RZ, -23, P5 ;  /* 0xc1b80000ff987808 */ /* 0x000fe20002800000 */
[----:B------:R-:W-:Y:S01]  /*c2c0*/  @!P3 FMUL R13, R13, 16777216 ;  /* 0x4b8000000d0db820 */ /* 0x000fe20000400000 */
[----:B------:R-:W-:Y:S01]  /*c2d0*/  I2FP.F32.S32 R153, R83 ;  /* 0x0000005300997245 */ /* 0x000fe20000201400 */
[----:B------:R-:W-:Y:S01]  /*c2e0*/  FFMA.FTZ R86, R21, 1.1920928955078125e-07, R86 ;  /* 0x3400000015567823 */ /* 0x000fe20000010056 */
[----:B------:R-:W-:Y:S01]  /*c2f0*/  MUFU.RCP R12, R12 ;  /* 0x0000000c000c7308 */ /* 0x000fe20000001000 */
[----:B------:R-:W-:Y:S01]  /*c300*/  FSEL R129, R20, R129, P1 ;  /* 0x0000008114817208 */ /* 0x000fe20000800000 */
[----:B------:R-:W-:Y:S01]  /*c310*/  FMUL R20, R109, 0.25 ;  /* 0x3e8000006d147820 */ /* 0x000fe20000400000 */
[----:B------:R-:W-:Y:S01]  /*c320*/  FFMA.FTZ R21, R153, 1.1920928955078125e-07, R152 ;  /* 0x3400000099157823 */ /* 0x000fe20000010098 */
[----:B------:R-:W-:Y:S01]  /*c330*/  @!P6 FMUL R27, R27, 16777216 ;  /* 0x4b8000001b1be820 */ /* 0x000fe20000400000 */
[----:B------:R-:W-:Y:S01]  /*c340*/  @!P2 FMUL R14, R14, 16777216 ;  /* 0x4b8000000e0ea820 */ /* 0x000fe20000400000 */
[----:B------:R-:W-:Y:S01]  /*c350*/  @!P4 FMUL R32, R32, 16777216 ;  /* 0x4b8000002020c820 */ /* 0x000fe20000400000 */
[----:B------:R-:W-:Y:S01]  /*c360*/  FSEL R109, R20, R109, P1 ;  /* 0x0000006d146d7208 */ /* 0x000fe20000800000 */
[----:B------:R-:W0:Y:S01]  /*c370*/  MUFU.RCP R152, R4 ;  /* 0x0000000400987308 */ /* 0x000e220000001000 */
[----:B------:R-:W-:Y:S01]  /*c380*/  FMUL R20, R89, 0.25 ;  /* 0x3e80000059147820 */ /* 0x000fe20000400000 */
[----:B------:R-:W-:Y:S01]  /*c390*/  IADD3 R82, R17, -0x3f3504f3, RZ ;  /* 0xc0cafb0d11527810 */ /* 0x000fe20007ffe0ff */
[----:B------:R-:W-:Y:S01]  /*c3a0*/  @!P4 FMUL R25, R25, 16777216 ;  /* 0x4b8000001919c820 */ /* 0x000fe20000400000 */
[----:B------:R-:W-:Y:S01]  /*c3b0*/  FSEL R88, R157, R88, P1 ;  /* 0x000000589d587208 */ /* 0x000fe20000800000 */
[----:B------:R-:W-:Y:S01]  /*c3c0*/  @!P3 FMUL R99, R99, 16777216 ;  /* 0x4b8000006363b820 */ /* 0x000fe20000400000 */
[----:B------:R-:W-:Y:S01]  /*c3d0*/  FSEL R89, R20, R89, P1 ;  /* 0x0000005914597208 */ /* 0x000fe20000800000 */
[----:B------:R-:W-:Y:S01]  /*c3e0*/  @!P6 FMUL R9, R9, 16777216 ;  /* 0x4b8000000909e820 */ /* 0x000fe20000400000 */
[----:B------:R-:W1:Y:S01]  /*c3f0*/  MUFU.RCP R13, R13 ;  /* 0x0000000d000d7308 */ /* 0x000e620000001000 */
[----:B------:R-:W-:Y:S01]  /*c400*/  @!P6 FMUL R10, R10, 16777216 ;  /* 0x4b8000000a0ae820 */ /* 0x000fe20000400000 */
[----:B------:R-:W-:Y:S01]  /*c410*/  @!P6 FMUL R11, R11, 16777216 ;  /* 0x4b8000000b0be820 */ /* 0x000fe20000400000 */
[----:B------:R-:W-:Y:S01]  /*c420*/  @!P6 FMUL R79, R79, 16777216 ;  /* 0x4b8000004f4fe820 */ /* 0x000fe20000400000 */
[----:B------:R-:W-:Y:S01]  /*c430*/  @!P6 FMUL R78, R78, 16777216 ;  /* 0x4b8000004e4ee820 */ /* 0x000fe20000400000 */
[----:B------:R-:W-:Y:S01]  /*c440*/  @!P6 FMUL R75, R75, 16777216 ;  /* 0x4b8000004b4be820 */ /* 0x000fe20000400000 */
[----:B------:R-:W-:Y:S01]  /*c450*/  @!P6 FMUL R74, R74, 16777216 ;  /* 0x4b8000004a4ae820 */ /* 0x000fe20000400000 */
[----:B------:R-:W-:Y:S01]  /*c460*/  @!P6 FMUL R71, R71, 16777216 ;  /* 0x4b8000004747e820 */ /* 0x000fe20000400000 */
[----:B------:R-:W2:Y:S01]  /*c470*/  MUFU.RCP R14, R14 ;  /* 0x0000000e000e7308 */ /* 0x000ea20000001000 */
[----:B0-----:R-:W-:Y:S01]  /*c480*/  FMUL R4, R152, R87 ;  /* 0x0000005798047220 */ /* 0x001fe20000400000 */
[----:B------:R-:W-:Y:S01]  /*c490*/  @!P6 FMUL R70, R70, 16777216 ;  /* 0x4b8000004646e820 */ /* 0x000fe20000400000 */
        /* <DEDUP_REMOVED lines=20> */
[----:B------:R-:W-:Y:S01]  /*c5e0*/  FMUL R87, R152, R27 ;  /* 0x0000001b98577220 */ /* 0x000fe20000400000 */
[----:B------:R-:W-:Y:S01]  /*c5f0*/  @!P4 FMUL R24, R24, 16777216 ;  /* 0x4b8000001818c820 */ /* 0x000fe20000400000 */
[----:B------:R-:W-:Y:S01]  /*c600*/  IADD3 R15, R16, -R15, RZ ;  /* 0x8000000f100f7210 */ /* 0x000fe20007ffe0ff */
[----:B------:R-:W-:Y:S01]  /*c610*/  @!P6 FMUL R26, R26, 16777216 ;  /* 0x4b8000001a1ae820 */ /* 0x000fe20000400000 */
[----:B------:R-:W-:Y:S01]  /*c620*/  LOP3.LUT R22, R22, 0xff800000, RZ, 0xc0, !PT ;  /* 0xff80000016167812 */ /* 0x000fe200078ec0ff */
[----:B------:R-:W-:Y:S01]  /*c630*/  FMUL R27, R12, R32 ;  /* 0x000000200c1b7220 */ /* 0x000fe20000400000 */
[----:B------:R-:W-:Y:S01]  /*c640*/  LOP3.LUT R82, R82, 0xff800000, RZ, 0xc0, !PT ;  /* 0xff80000052527812 */ /* 0x000fe200078ec0ff */
[----:B------:R-:W-:Y:S01]  /*c650*/  @!P4 FMUL R33, R33, 16777216 ;  /* 0x4b8000002121c820 */ /* 0x000fe20000400000 */
[----:B------:R-:W-:Y:S01]  /*c660*/  FMUL R32, R12, R25 ;  /* 0x000000190c207220 */ /* 0x000fe20000400000 */
        /* <DEDUP_REMOVED lines=59> */
[----:B-1----:R-:W-:Y:S01]  /*ca20*/  FMUL R25, R13, R99 ;  /* 0x000000630d197220 */ /* 0x002fe20000400000 */
[C---:B------:R-:W-:Y:S01]  /*ca30*/  FMUL R9, R152.reuse, R9 ;  /* 0x0000000998097220 */ /* 0x040fe20000400000 */
        /* <DEDUP_REMOVED lines=27> */
[----:B------:R-:W-:Y:S01]  /*cbf0*/  FMUL R30, R152, R30 ;  /* 0x0000001e981e7220 */ /* 0x000fe20000400000 */
[----:B------:R-:W-:Y:S01]  /*cc00*/  FMUL R153, R12, R24 ;  /* 0x000000180c997220 */ /* 0x000fe20000400000 */
[----:B------:R-:W-:Y:S01]  /*cc10*/  MOV R99, 0x3dc6b27f ;  /* 0x3dc6b27f00637802 */ /* 0x000fe20000000f00 */
[----:B------:R-:W-:Y:S01]  /*cc20*/  @!P2 FMUL R89, R89, 16777216 ;  /* 0x4b8000005959a820 */ /* 0x000fe20000400000 */
[----:B------:R-:W-:Y:S01]  /*cc30*/  @!P2 FMUL R88, R88, 16777216 ;  /* 0x4b8000005858a820 */ /* 0x000fe20000400000 */
[----:B------:R-:W-:Y:S01]  /*cc40*/  I2FP.F32.S32 R20, R22 ;  /* 0x0000001600147245 */ /* 0x000fe20000201400 */
        /* <DEDUP_REMOVED lines=31> */
[----:B------:R-:W-:Y:S01]  /*ce40*/  FADD R24, R15, -1 ;  /* 0xbf8000000f187421 */ /* 0x000fe20000000000 */
[----:B------:R-:W-:Y:S01]  /*ce50*/  I2FP.F32.S32 R155, R82 ;  /* 0x00000052009b7245 */ /* 0x000fe20000201400 */
[C---:B------:R-:W-:Y:S01]  /*ce60*/  FMUL R26, R12.reuse, R33 ;  /* 0x000000210c1a7220 */ /* 0x040fe20000400000 */
[----:B------:R-:W-:Y:S01]  /*ce70*/  IADD3 R22, R19, -R22, RZ ;  /* 0x8000001613167210 */ /* 0x000fe20007ffe0ff */
[----:B------:R-:W-:Y:S01]  /*ce80*/  FMUL R85, R12, R85 ;  /* 0x000000550c557220 */ /* 0x000fe20000400000 */
[----:B------:R-:W-:Y:S01]  /*ce90*/  IADD3 R83, R18, -R83, RZ ;  /* 0x8000005312537210 */ /* 0x000fe20007ffe0ff */
        /* <DEDUP_REMOVED lines=58> */
[----:B------:R-:W-:-:S02]  /*d240*/  IMAD.IADD R82, R17, 0x1, -R82 ;  /* 0x0000000111527824 */ /* 0x000fc400078e0a52 */
[C---:B--2---:R-:W-:Y:S01]  /*d250*/  FMUL R12, R14.reuse, R89 ;  /* 0x000000590e0c7220 */ /* 0x044fe20000400000 */
        /* <DEDUP_REMOVED lines=31> */
[----:B------:R-:W-:Y:S01]  /*d450*/  FFMA.FTZ R89, R24, R99, -0.16845393180847167969 ;  /* 0xbe2c7f3018597423 */ /* 0x000fe20000010063 */
[----:B------:R-:W-:Y:S01]  /*d460*/  F2FP.BF16.F32.PACK_AB R14, R32, R153 ;  /* 0x00000099200e723e */ /* 0x000fe200000010ff */
[----:B------:R-:W-:Y:S01]  /*d470*/  FADD R22, R22, -1 ;  /* 0xbf80000016167421 */ /* 0x000fe20000000000 */
[----:B------:R-:W-:Y:S01]  /*d480*/  FADD R32, R83, -1 ;  /* 0xbf80000053207421 */ /* 0x000fe20000000000 */
[----:B------:R-:W-:Y:S01]  /*d490*/  FADD R82, R82, -1 ;  /* 0xbf80000052527421 */ /* 0x000fe20000000000 */
[----:B------:R-:W-:Y:S01]  /*d4a0*/  F2FP.BF16.F32.PACK_AB R12, R12, R13 ;  /* 0x0000000d0c0c723e */ /* 0x000fe200000010ff */
[----:B------:R-:W-:Y:S01]  /*d4b0*/  FFMA.FTZ R89, R24, R89, 0.1716887056827545166 ;  /* 0x3e2fcf2a18597423 */ /* 0x000fe20000010059 */
[----:B------:R-:W-:Y:S01]  /*d4c0*/  F2FP.BF16.F32.PACK_AB R13, R91, R90 ;  /* 0x0000005a5b0d723e */ /* 0x000fe200000010ff */
[-C--:B------:R-:W-:Y:S01]  /*d4d0*/  FFMA.FTZ R83, R22, R99.reuse, -0.16845393180847167969 ;  /* 0xbe2c7f3016537423 */ /* 0x080fe20000010063 */
[----:B------:R-:W-:Y:S01]  /*d4e0*/  F2FP.BF16.F32.PACK_AB R15, R87, R152 ;  /* 0x00000098570f723e */ /* 0x000fe200000010ff */
[-C--:B------:R-:W-:Y:S01]  /*d4f0*/  FFMA.FTZ R87, R32, R99.reuse, -0.16845393180847167969 ;  /* 0xbe2c7f3020577423 */ /* 0x080fe20000010063 */
[----:B------:R-:W-:Y:S01]  /*d500*/  FFMA.FTZ R91, R82, R99, -0.16845393180847167969 ;  /* 0xbe2c7f30525b7423 */ /* 0x000fe20000010063 */
[----:B------:R-:W-:Y:S01]  /*d510*/  FFMA.FTZ R89, R24, R89, -0.17900948226451873779 ;  /* 0xbe374e4318597423 */ /* 0x000fe20000010059 */
[----:B------:R-:W-:Y:S01]  /*d520*/  FFMA.FTZ R83, R22, R83, 0.1716887056827545166 ;  /* 0x3e2fcf2a16537423 */ /* 0x000fe20000010053 */
[----:B------:R-:W-:Y:S01]  /*d530*/  FFMA.FTZ R87, R32, R87, 0.1716887056827545166 ;  /* 0x3e2fcf2a20577423 */ /* 0x000fe20000010057 */
[----:B------:R-:W-:Y:S01]  /*d540*/  FFMA.FTZ R91, R82, R91, 0.1716887056827545166 ;  /* 0x3e2fcf2a525b7423 */ /* 0x000fe2000001005b */
[----:B------:R-:W-:Y:S01]  /*d550*/  FFMA.FTZ R89, R24, R89, 0.20512372255325317383 ;  /* 0x3e520bf418597423 */ /* 0x000fe20000010059 */
[----:B------:R-:W-:Y:S01]  /*d560*/  FFMA.FTZ R83, R22, R83, -0.17900948226451873779 ;  /* 0xbe374e4316537423 */ /* 0x000fe20000010053 */
[----:B------:R-:W-:Y:S01]  /*d570*/  FFMA.FTZ R87, R32, R87, -0.17900948226451873779 ;  /* 0xbe374e4320577423 */ /* 0x000fe20000010057 */
[----:B------:R-:W-:Y:S01]  /*d580*/  FFMA.FTZ R91, R82, R91, -0.17900948226451873779 ;  /* 0xbe374e43525b7423 */ /* 0x000fe2000001005b */
[----:B------:R-:W-:Y:S01]  /*d590*/  FFMA.FTZ R89, R24, R89, -0.24046532809734344482 ;  /* 0xbe763c8b18597423 */ /* 0x000fe20000010059 */
[----:B------:R-:W-:Y:S01]  /*d5a0*/  FFMA.FTZ R83, R22, R83, 0.20512372255325317383 ;  /* 0x3e520bf416537423 */ /* 0x000fe20000010053 */
[----:B------:R-:W-:Y:S01]  /*d5b0*/  FFMA.FTZ R87, R32, R87, 0.20512372255325317383 ;  /* 0x3e520bf420577423 */ /* 0x000fe20000010057 */
[----:B------:R-:W-:Y:S01]  /*d5c0*/  FFMA.FTZ R91, R82, R91, 0.20512372255325317383 ;  /* 0x3e520bf4525b7423 */ /* 0x000fe2000001005b */
[----:B------:R-:W-:Y:S01]  /*d5d0*/  FFMA.FTZ R89, R24, R89, 0.28857114911079406738 ;  /* 0x3e93bf9918597423 */ /* 0x000fe20000010059 */
[----:B------:R-:W-:Y:S01]  /*d5e0*/  FFMA.FTZ R83, R22, R83, -0.24046532809734344482 ;  /* 0xbe763c8b16537423 */ /* 0x000fe20000010053 */
[----:B------:R-:W-:Y:S01]  /*d5f0*/  FFMA.FTZ R87, R32, R87, -0.24046532809734344482 ;  /* 0xbe763c8b20577423 */ /* 0x000fe20000010057 */
[----:B------:R-:W-:Y:S01]  /*d600*/  FFMA.FTZ R91, R82, R91, -0.24046532809734344482 ;  /* 0xbe763c8b525b7423 */ /* 0x000fe2000001005b */
[----:B------:R-:W-:Y:S01]  /*d610*/  FFMA.FTZ R89, R24, R89, -0.36067417263984680176 ;  /* 0xbeb8aa4918597423 */ /* 0x000fe20000010059 */
[----:B------:R-:W-:Y:S01]  /*d620*/  FFMA.FTZ R83, R22, R83, 0.28857114911079406738 ;  /* 0x3e93bf9916537423 */ /* 0x000fe20000010053 */
[----:B------:R-:W-:Y:S01]  /*d630*/  FFMA.FTZ R87, R32, R87, 0.28857114911079406738 ;  /* 0x3e93bf9920577423 */ /* 0x000fe20000010057 */
[----:B------:R-:W-:Y:S01]  /*d640*/  FFMA.FTZ R91, R82, R91, 0.28857114911079406738 ;  /* 0x3e93bf99525b7423 */ /* 0x000fe2000001005b */
[----:B------:R-:W-:Y:S01]  /*d650*/  FFMA.FTZ R89, R24, R89, 0.48089820146560668945 ;  /* 0x3ef6384a18597423 */ /* 0x000fe20000010059 */
[----:B------:R-:W-:Y:S01]  /*d660*/  FFMA.FTZ R83, R22, R83, -0.36067417263984680176 ;  /* 0xbeb8aa4916537423 */ /* 0x000fe20000010053 */
[----:B------:R-:W-:Y:S01]  /*d670*/  FFMA.FTZ R87, R32, R87, -0.36067417263984680176 ;  /* 0xbeb8aa4920577423 */ /* 0x000fe20000010057 */
[----:B------:R-:W-:Y:S01]  /*d680*/  FFMA.FTZ R91, R82, R91, -0.36067417263984680176 ;  /* 0xbeb8aa49525b7423 */ /* 0x000fe2000001005b */
[----:B------:R0:W-:Y:S01]  /*d690*/  STSM.16.M88.4 [R2], R12 ;  /* 0x0000000c02007844 */ /* 0x0001e20000000200 */
[----:B------:R-:W-:Y:S01]  /*d6a0*/  ISETP.GE.U32.AND P0, PT, R16, 0x7f800000, PT ;  /* 0x7f8000001000780c */ /* 0x000fe20003f06070 */
[----:B------:R-:W-:Y:S01]  /*d6b0*/  FFMA.FTZ R89, R24, R89, -0.72134751081466674805 ;  /* 0xbf38aa3b18597423 */ /* 0x000fe20000010059 */
[----:B------:R-:W-:Y:S01]  /*d6c0*/  FFMA.FTZ R83, R22, R83, 0.48089820146560668945 ;  /* 0x3ef6384a16537423 */ /* 0x000fe20000010053 */
[----:B------:R-:W-:Y:S01]  /*d6d0*/  FFMA.FTZ R87, R32, R87, 0.48089820146560668945 ;  /* 0x3ef6384a20577423 */ /* 0x000fe20000010057 */
[----:B------:R-:W-:Y:S01]  /*d6e0*/  FFMA.FTZ R91, R82, R91, 0.48089820146560668945 ;  /* 0x3ef6384a525b7423 */ /* 0x000fe2000001005b */
[----:B------:R-:W-:Y:S01]  /*d6f0*/  FMUL R89, R24, R89 ;  /* 0x0000005918597220 */ /* 0x000fe20000400000 */
[----:B------:R-:W-:Y:S01]  /*d700*/  ISETP.GE.U32.AND P1, PT, R19, 0x7f800000, PT ;  /* 0x7f8000001300780c */ /* 0x000fe20003f26070 */
[----:B------:R-:W-:Y:S01]  /*d710*/  FFMA.FTZ R83, R22, R83, -0.72134751081466674805 ;  /* 0xbf38aa3b16537423 */ /* 0x000fe20000010053 */
[----:B------:R-:W-:Y:S01]  /*d720*/  ISETP.GE.U32.AND P5, PT, R18, 0x7f800000, PT ;  /* 0x7f8000001200780c */ /* 0x000fe20003fa6070 */
[----:B------:R-:W-:Y:S01]  /*d730*/  FFMA.FTZ R87, R32, R87, -0.72134751081466674805 ;  /* 0xbf38aa3b20577423 */ /* 0x000fe20000010057 */
[----:B------:R-:W-:Y:S01]  /*d740*/  ISETP.GE.U32.AND P4, PT, R17, 0x7f800000, PT ;  /* 0x7f8000001100780c */ /* 0x000fe20003f86070 */
[----:B------:R-:W-:Y:S01]  /*d750*/  FFMA.FTZ R91, R82, R91, -0.72134751081466674805 ;  /* 0xbf38aa3b525b7423 */ /* 0x000fe2000001005b */
[----:B------:R-:W-:Y:S01]  /*d760*/  FMUL R89, R24, R89 ;  /* 0x0000005918597220 */ /* 0x000fe20000400000 */
[----:B------:R-:W-:Y:S01]  /*d770*/  FMUL R83, R22, R83 ;  /* 0x0000005316537220 */ /* 0x000fe20000400000 */
[----:B------:R-:W-:Y:S01]  /*d780*/  FMUL R87, R32, R87 ;  /* 0x0000005720577220 */ /* 0x000fe20000400000 */
[----:B------:R-:W-:Y:S01]  /*d790*/  FMUL R91, R82, R91 ;  /* 0x0000005b525b7220 */ /* 0x000fe20000400000 */
[----:B------:R-:W-:Y:S01]  /*d7a0*/  FFMA.FTZ R89, R24, 1.4426950216293334961, R89 ;  /* 0x3fb8aa3b18597823 */ /* 0x000fe20000010059 */
[----:B0-----:R-:W-:Y:S01]  /*d7b0*/  @P0 MOV R13, 0x7f800000 ;  /* 0x7f800000000d0802 */ /* 0x001fe20000000f00 */
[----:B------:R-:W-:Y:S01]  /*d7c0*/  FMUL R83, R22, R83 ;  /* 0x0000005316537220 */ /* 0x000fe20000400000 */
[----:B------:R-:W-:Y:S01]  /*d7d0*/  FMUL R87, R32, R87 ;  /* 0x0000005720577220 */ /* 0x000fe20000400000 */
[----:B------:R-:W-:Y:S01]  /*d7e0*/  FMUL R91, R82, R91 ;  /* 0x0000005b525b7220 */ /* 0x000fe20000400000 */
[----:B------:R-:W-:Y:S01]  /*d7f0*/  LOP3.LUT R88, R0, 0x7f, RZ, 0xc0, !PT ;  /* 0x0000007f00587812 */ /* 0x000fe200078ec0ff */
[----:B------:R-:W-:Y:S01]  /*d800*/  FADD R86, R86, R89 ;  /* 0x0000005956567221 */ /* 0x000fe20000000000 */
[----:B------:R-:W-:Y:S01]  /*d810*/  FFMA.FTZ R23, R20, 1.1920928955078125e-07, R23 ;  /* 0x3400000014177823 */ /* 0x000fe20000010017 */
[----:B------:R-:W-:Y:S01]  /*d820*/  @P0 FFMA.FTZ R86, R16, R13, +INF ;  /* 0x7f80000010560423 */ /* 0x000fe2000001000d */
[----:B------:R-:W-:Y:S01]  /*d830*/  FFMA.FTZ R20, R155, 1.1920928955078125e-07, R154 ;  /* 0x340000009b147823 */ /* 0x000fe2000001009a */
[----:B------:R-:W-:Y:S01]  /*d840*/  FFMA.FTZ R22, R22, 1.4426950216293334961, R83 ;  /* 0x3fb8aa3b16167823 */ /* 0x000fe20000010053 */
[----:B------:R-:W-:Y:S01]  /*d850*/  FFMA.FTZ R32, R32, 1.4426950216293334961, R87 ;  /* 0x3fb8aa3b20207823 */ /* 0x000fe20000010057 */
[----:B------:R-:W-:Y:S01]  /*d860*/  FFMA.FTZ R91, R82, 1.4426950216293334961, R91 ;  /* 0x3fb8aa3b525b7823 */ /* 0x000fe2000001005b */
[----:B------:R-:W-:Y:S01]  /*d870*/  @P1 MOV R12, 0x7f800000 ;  /* 0x7f800000000c1802 */ /* 0x000fe20000000f00 */
[----:B------:R-:W-:Y:S01]  /*d880*/  FADD R82, R23, R22 ;  /* 0x0000001617527221 */ /* 0x000fe20000000000 */
[----:B------:R-:W-:Y:S01]  /*d890*/  @P5 MOV R13, 0x7f800000 ;  /* 0x7f800000000d5802 */ /* 0x000fe20000000f00 */
[----:B------:R-:W-:Y:S01]  /*d8a0*/  FADD R83, R21, R32 ;  /* 0x0000002015537221 */ /* 0x000fe20000000000 */
[----:B------:R-:W-:Y:S01]  /*d8b0*/  @P4 MOV R14, 0x7f800000 ;  /* 0x7f800000000e4802 */ /* 0x000fe20000000f00 */
[----:B------:R-:W-:Y:S01]  /*d8c0*/  FADD R87, R20, R91 ;  /* 0x0000005b14577221 */ /* 0x000fe20000000000 */
[----:B------:R-:W-:Y:S01]  /*d8d0*/  LEA R88, R88, UR4, 0x4 ;  /* 0x0000000458587c11 */ /* 0x000fe2000f8e20ff */
[----:B------:R-:W-:Y:S01]  /*d8e0*/  @P1 FFMA.FTZ R82, R19, R12, +INF ;  /* 0x7f80000013521423 */ /* 0x000fe2000001000c */
[----:B------:R-:W-:Y:S01]  /*d8f0*/  @P5 FFMA.FTZ R83, R18, R13, +INF ;  /* 0x7f80000012535423 */ /* 0x000fe2000001000d */
[----:B------:R-:W-:Y:S01]  /*d900*/  @P4 FFMA.FTZ R87, R17, R14, +INF ;  /* 0x7f80000011574423 */ /* 0x000fe2000001000e */
[----:B------:R-:W-:Y:S01]  /*d910*/  BAR.SYNC.DEFER_BLOCKING 0x0 ;  /* 0x0000000000007b1d */ /* 0x000fe20000010000 */
[----:B------:R-:W-:-:S02]  /*d920*/  F2FP.BF16.F32.PACK_AB R20, R93, R92 ;  /* 0x0000005c5d14723e */ /* 0x000fc400000010ff */
[----:B------:R-:W-:Y:S02]  /*d930*/  F2FP.BF16.F32.PACK_AB R21, R95, R94 ;  /* 0x0000005e5f15723e */ /* 0x000fe400000010ff */
[----:B------:R-:W-:Y:S02]  /*d940*/  F2FP.BF16.F32.PACK_AB R22, R29, R28 ;  /* 0x0000001c1d16723e */ /* 0x000fe400000010ff */
[----:B------:R-:W-:Y:S02]  /*d950*/  F2FP.BF16.F32.PACK_AB R23, R31, R30 ;  /* 0x0000001e1f17723e */ /* 0x000fe400000010ff */
[----:B------:R-:W-:Y:S02]  /*d960*/  FSETP.NEU.AND P3, PT, R16, RZ, PT ;  /* 0x000000ff1000720b */ /* 0x000fe40003f6d000 */
[----:B------:R-:W-:Y:S02]  /*d970*/  FSETP.NEU.AND P2, PT, R19, RZ, PT ;  /* 0x000000ff1300720b */ /* 0x000fe40003f4d000 */
[----:B------:R-:W-:-:S02]  /*d980*/  FSETP.NEU.AND P1, PT, R18, RZ, PT ;  /* 0x000000ff1200720b */ /* 0x000fc40003f2d000 */
[----:B------:R-:W-:Y:S02]  /*d990*/  FSETP.NEU.AND P0, PT, R17, RZ, PT ;  /* 0x000000ff1100720b */ /* 0x000fe40003f0d000 */
[----:B------:R-:W-:Y:S02]  /*d9a0*/  F2FP.BF16.F32.PACK_AB R26, R26, R27 ;  /* 0x0000001b1a1a723e */ /* 0x000fe400000010ff */
[----:B------:R-:W-:Y:S02]  /*d9b0*/  F2FP.BF16.F32.PACK_AB R24, R97, R96 ;  /* 0x000000606118723e */ /* 0x000fe400000010ff */
[----:B------:R-:W-:Y:S02]  /*d9c0*/  F2FP.BF16.F32.PACK_AB R25, R25, R98 ;  /* 0x000000621919723e */ /* 0x000fe400000010ff */
[----:B------:R-:W-:Y:S01]  /*d9d0*/  F2FP.BF16.F32.PACK_AB R27, R35, R34 ;  /* 0x00000022231b723e */ /* 0x000fe200000010ff */
[----:B------:R-:W0:Y:S01]  /*d9e0*/  LDS.128 R12, [R88] ;  /* 0x00000000580c7984 */ /* 0x000e220000000c00 */
[----:B------:R-:W-:-:S02]  /*d9f0*/  F2FP.BF16.F32.PACK_AB R28, R101, R100 ;  /* 0x00000064651c723e */ /* 0x000fc400000010ff */
[----:B------:R-:W-:Y:S01]  /*da00*/  F2FP.BF16.F32.PACK_AB R29, R103, R102 ;  /* 0x00000066671d723e */ /* 0x000fe200000010ff */
[----:B------:R-:W-:Y:S01]  /*da10*/  BAR.SYNC.DEFER_BLOCKING 0x0 ;  /* 0x0000000000007b1d */ /* 0x000fe20000010000 */
[----:B------:R-:W-:Y:S02]  /*da20*/  F2FP.BF16.F32.PACK_AB R30, R37, R36 ;  /* 0x00000024251e723e */ /* 0x000fe400000010ff */
[----:B------:R-:W-:Y:S02]  /*da30*/  F2FP.BF16.F32.PACK_AB R31, R39, R38 ;  /* 0x00000026271f723e */ /* 0x000fe400000010ff */
[----:B------:R-:W-:-:S03]  /*da40*/  F2FP.BF16.F32.PACK_AB R32, R105, R104 ;  /* 0x000000686920723e */ /* 0x000fc600000010ff */
[----:B------:R-:W1:Y:S01]  /*da50*/  LDC R101, c[0x0][0x278] ;  /* 0x00009e00ff657b82 */ /* 0x000e620000000800 */
        /* <DEDUP_REMOVED lines=8> */
[----:B------:R-:W-:Y:S01]  /*dae0*/  F2FP.BF16.F32.PACK_AB R37, R115, R114 ;  /* 0x000000727325723e */ /* 0x000fe200000010ff */
[----:B------:R-:W-:Y:S01]  /*daf0*/  STSM.16.M88.4 [R2], R20 ;  /* 0x0000001402007844 */ /* 0x000fe20000000200 */
[----:B------:R-:W-:Y:S02]  /*db00*/  F2FP.BF16.F32.PACK_AB R38, R49, R48 ;  /* 0x000000303126723e */ /* 0x000fe400000010ff */
[----:B------:R-:W-:Y:S01]  /*db10*/  F2FP.BF16.F32.PACK_AB R39, R51, R50 ;  /* 0x000000323327723e */ /* 0x000fe200000010ff */
[----:B------:R-:W-:Y:S01]  /*db20*/  BAR.SYNC.DEFER_BLOCKING 0x0 ;  /* 0x0000000000007b1d */ /* 0x000fe20000010000 */
        /* <DEDUP_REMOVED lines=11> */
[----:B------:R-:W-:Y:S01]  /*dbe0*/  F2FP.BF16.F32.PACK_AB R59, R63, R62 ;  /* 0x0000003e3f3b723e */ /* 0x000fe200000010ff */
[----:B------:R-:W2:Y:S01]  /*dbf0*/  LDS.128 R16, [R88] ;  /* 0x0000000058107984 */ /* 0x000ea20000000c00 */
[----:B------:R-:W-:-:S02]  /*dc00*/  F2FP.BF16.F32.PACK_AB R52, R129, R128 ;  /* 0x000000808134723e */ /* 0x000fc400000010ff */
[----:B------:R-:W-:Y:S01]  /*dc10*/  F2FP.BF16.F32.PACK_AB R53, R131, R130 ;  /* 0x000000828335723e */ /* 0x000fe200000010ff */
[----:B------:R-:W-:Y:S01]  /*dc20*/  BAR.SYNC.DEFER_BLOCKING 0x0 ;  /* 0x0000000000007b1d */ /* 0x000fe20000010000 */
[----:B------:R-:W-:Y:S01]  /*dc30*/  F2FP.BF16.F32.PACK_AB R54, R65, R64 ;  /* 0x000000404136723e */ /* 0x000fe200000010ff */
[----:B------:R-:W-:Y:S01]  /*dc40*/  IMAD R64, R216, UR9, RZ ;  /* 0x00000009d8407c24 */ /* 0x000fe2000f8e02ff */
[----:B------:R-:W-:Y:S01]  /*dc50*/  F2FP.BF16.F32.PACK_AB R55, R67, R66 ;  /* 0x000000424337723e */ /* 0x000fe200000010ff */
[----:B------:R-:W-:Y:S01]  /*dc60*/  USHF.L.U32 UR9, UR8, 0x1, URZ ;  /* 0x0000000108097899 */ /* 0x000fe2000800063f */
[----:B------:R-:W-:Y:S02]  /*dc70*/  F2FP.BF16.F32.PACK_AB R60, R133, R132 ;  /* 0x00000084853c723e */ /* 0x000fe400000010ff */
[----:B------:R-:W-:Y:S02]  /*dc80*/  F2FP.BF16.F32.PACK_AB R61, R135, R134 ;  /* 0x00000086873d723e */ /* 0x000fe400000010ff */
[----:B------:R-:W-:-:S02]  /*dc90*/  F2FP.BF16.F32.PACK_AB R62, R69, R68 ;  /* 0x00000044453e723e */ /* 0x000fc400000010ff */
[----:B------:R-:W-:Y:S01]  /*dca0*/  F2FP.BF16.F32.PACK_AB R63, R71, R70 ;  /* 0x00000046473f723e */ /* 0x000fe200000010ff */
[----:B------:R-:W3:Y:S01]  /*dcb0*/  LDC.64 R68, c[0x0][0x228] ;  /* 0x00008a00ff447b82 */ /* 0x000ee20000000a00 */
[----:B------:R-:W-:Y:S02]  /*dcc0*/  F2FP.BF16.F32.PACK_AB R136, R137, R136 ;  /* 0x000000888988723e */ /* 0x000fe400000010ff */
[----:B------:R-:W-:Y:S02]  /*dcd0*/  F2FP.BF16.F32.PACK_AB R137, R139, R138 ;  /* 0x0000008a8b89723e */ /* 0x000fe400000010ff */
[----:B------:R-:W-:Y:S02]  /*dce0*/  F2FP.BF16.F32.PACK_AB R138, R73, R72 ;  /* 0x00000048498a723e */ /* 0x000fe400000010ff */
[----:B------:R-:W-:Y:S02]  /*dcf0*/  F2FP.BF16.F32.PACK_AB R139, R75, R74 ;  /* 0x0000004a4b8b723e */ /* 0x000fe400000010ff */
[----:B------:R-:W-:Y:S01]  /*dd00*/  F2FP.BF16.F32.PACK_AB R140, R141, R140 ;  /* 0x0000008c8d8c723e */ /* 0x000fe200000010ff */
[----:B------:R-:W4:Y:S01]  /*dd10*/  LDC R75, c[0x0][0x278] ;  /* 0x00009e00ff4b7b82 */ /* 0x000f220000000800 */
[----:B------:R-:W-:Y:S01]  /*dd20*/  F2FP.BF16.F32.PACK_AB R141, R143, R142 ;  /* 0x0000008e8f8d723e */ /* 0x000fe200000010ff */
[----:B------:R-:W-:Y:S01]  /*dd30*/  STSM.16.M88.4 [R2], R24 ;  /* 0x0000001802007844 */ /* 0x000fe20000000200 */
[----:B------:R-:W-:-:S02]  /*dd40*/  F2FP.BF16.F32.PACK_AB R142, R77, R76 ;  /* 0x0000004c4d8e723e */ /* 0x000fc400000010ff */
[----:B------:R-:W-:-:S03]  /*dd50*/  F2FP.BF16.F32.PACK_AB R143, R79, R78 ;  /* 0x0000004e4f8f723e */ /* 0x000fc600000010ff */
[----:B------:R-:W-:Y:S01]  /*dd60*/  BAR.SYNC.DEFER_BLOCKING 0x0 ;  /* 0x0000000000007b1d */ /* 0x000fe20000010000 */
[----:B------:R-:W-:Y:S02]  /*dd70*/  F2FP.BF16.F32.PACK_AB R144, R145, R144 ;  /* 0x000000909190723e */ /* 0x000fe400000010ff */
[----:B------:R-:W-:Y:S02]  /*dd80*/  F2FP.BF16.F32.PACK_AB R145, R147, R146 ;  /* 0x000000929391723e */ /* 0x000fe400000010ff */
[----:B------:R-:W-:Y:S01]  /*dd90*/  F2FP.BF16.F32.PACK_AB R147, R10, R11 ;  /* 0x0000000b0a93723e */ /* 0x000fe200000010ff */
[C---:B------:R-:W-:Y:S01]  /*dda0*/  IMAD.HI R10, R64.reuse, 0x2, RZ ;  /* 0x00000002400a7827 */ /* 0x040fe200078e02ff */
[----:B------:R-:W-:Y:S02]  /*ddb0*/  SHF.L.U32 R73, R64, 0x1, RZ ;  /* 0x0000000140497819 */ /* 0x000fe400000006ff */
[----:B------:R-:W-:Y:S02]  /*ddc0*/  F2FP.BF16.F32.PACK_AB R146, R81, R80 ;  /* 0x000000505192723e */ /* 0x000fe400000010ff */
[----:B---3--:R-:W-:Y:S01]  /*ddd0*/  IADD3 R72, P4, P5, R73, UR9, R68 ;  /* 0x0000000949487c10 */ /* 0x008fe2000fd9e044 */
[----:B------:R-:W-:Y:S01]  /*dde0*/  UIMAD.WIDE UR8, UR8, 0x2, URZ ;  /* 0x00000002080878a5 */ /* 0x000fe2000f8e023f */
[----:B------:R-:W-:-:S02]  /*ddf0*/  F2FP.BF16.F32.PACK_AB R148, R149, R148 ;  /* 0x000000949594723e */ /* 0x000fc400000010ff */
[----:B------:R-:W-:Y:S02]  /*de00*/  F2FP.BF16.F32.PACK_AB R149, R151, R150 ;  /* 0x000000969795723e */ /* 0x000fe400000010ff */
[----:B------:R-:W-:Y:S01]  /*de10*/  F2FP.BF16.F32.PACK_AB R150, R85, R84 ;  /* 0x000000545596723e */ /* 0x000fe200000010ff */
[C---:B----4-:R-:W-:Y:S01]  /*de20*/  IMAD.SHL.U32 R77, R75.reuse, 0x2, RZ ;  /* 0x000000024b4d7824 */ /* 0x050fe200078e00ff */
[----:B------:R-:W-:Y:S01]  /*de30*/  IADD3.X R73, R10, UR9, R69, P4, P5 ;  /* 0x000000090a497c10 */ /* 0x000fe2000a7ea445 */
[C---:B------:R-:W-:Y:S01]  /*de40*/  IMAD R85, R75.reuse, 0x6, RZ ;  /* 0x000000064b557824 */ /* 0x040fe200078e02ff */
[----:B------:R-:W-:Y:S01]  /*de50*/  F2FP.BF16.F32.PACK_AB R151, R4, R9 ;  /* 0x000000090497723e */ /* 0x000fe200000010ff */
[----:B------:R-:W-:Y:S01]  /*de60*/  IMAD R9, R75, 0x3, RZ ;  /* 0x000000034b097824 */ /* 0x000fe200078e02ff */
[-C--:B------:R-:W-:Y:S01]  /*de70*/  IADD3 R10, P4, R77, R72.reuse, RZ ;  /* 0x000000484d0a7210 */ /* 0x080fe20007f9e0ff */
[----:B------:R-:W3:Y:S01]  /*de80*/  LDS.128 R20, [R88] ;  /* 0x0000000058147984 */ /* 0x000ee20000000c00 */
[CC--:B------:R-:W-:Y:S01]  /*de90*/  LEA R76, P5, R75.reuse, R72.reuse, 0x2 ;  /* 0x000000484b4c7211 */ /* 0x0c0fe200078a10ff */
[C---:B------:R-:W-:Y:S01]  /*dea0*/  IMAD R89, R75.reuse, 0xa, RZ ;  /* 0x0000000a4b597824 */ /* 0x040fe200078e02ff */
[CC--:B------:R-:W-:Y:S01]  /*deb0*/  LEA.HI.X.SX32 R11, R75.reuse, R73.reuse, 0x1, P4 ;  /* 0x000000494b0b7211 */ /* 0x0c0fe200020f0eff */
[----:B------:R-:W-:Y:S01]  /*dec0*/  BAR.SYNC.DEFER_BLOCKING 0x0 ;  /* 0x0000000000007b1d */ /* 0x000fe20000010000 */
[----:B0-----:R-:W-:Y:S01]  /*ded0*/  PRMT R4, R12, 0x7632, R4 ;  /* 0x000076320c047816 */ /* 0x001fe20000000004 */
[----:B------:R-:W-:Y:S01]  /*dee0*/  IMAD R91, R75, 0xc, RZ ;  /* 0x0000000c4b5b7824 */ /* 0x000fe200078e02ff */
[-C--:B------:R-:W-:Y:S01]  /*def0*/  LEA.HI.X.SX32 R77, R77, R73.reuse, 0x1, P5 ;  /* 0x000000494d4d7211 */ /* 0x080fe200028f0eff */
[----:B------:R-:W-:Y:S01]  /*df00*/  IMAD R93, R75, 0xe, RZ ;  /* 0x0000000e4b5d7824 */ /* 0x000fe200078e02ff */
[-C--:B------:R-:W-:Y:S01]  /*df10*/  IADD3 R78, P5, R85, R72.reuse, RZ ;  /* 0x00000048554e7210 */ /* 0x080fe20007fbe0ff */
[C---:B------:R-:W-:Y:S01]  /*df20*/  IMAD R95, R75.reuse, 0x12, RZ ;  /* 0x000000124b5f7824 */ /* 0x040fe200078e02ff */
[C---:B------:R-:W-:Y:S01]  /*df30*/  SHF.L.U32 R81, R75.reuse, 0x2, RZ ;  /* 0x000000024b517819 */ /* 0x040fe200000006ff */
[----:B------:R-:W-:Y:S01]  /*df40*/  IMAD R97, R75, 0x14, RZ ;  /* 0x000000144b617824 */ /* 0x000fe200078e02ff */
[-C--:B------:R-:W-:Y:S01]  /*df50*/  LEA.HI.X.SX32 R79, R9, R73.reuse, 0x1, P5 ;  /* 0x00000049094f7211 */ /* 0x080fe200028f0eff */
[C---:B------:R-:W-:Y:S01]  /*df60*/  IMAD R9, R75.reuse, 0x5, RZ ;  /* 0x000000054b097824 */ /* 0x040fe200078e02ff */
[C---:B------:R-:W-:Y:S01]  /*df70*/  LEA R80, P4, R75.reuse, R72, 0x3 ;  /* 0x000000484b507211 */ /* 0x040fe200078818ff */
[C---:B------:R-:W-:Y:S01]  /*df80*/  IMAD R99, R75.reuse, 0x1c, RZ ;  /* 0x0000001c4b637824 */ /* 0x040fe200078e02ff */
[----:B------:R-:W-:Y:S01]  /*df90*/  FSEL R86, R86, -INF , P3 ;  /* 0xff80000056567808 */ /* 0x000fe20001800000 */
[----:B------:R-:W-:Y:S01]  /*dfa0*/  IMAD R105, R75, 0x2a, RZ ;  /* 0x0000002a4b697824 */ /* 0x000fe200078e02ff */
[----:B------:R-:W-:Y:S01]  /*dfb0*/  LEA.HI.X.SX32 R81, R81, R73, 0x1, P4 ;  /* 0x0000004951517211 */ /* 0x000fe200020f0eff */
[----:B------:R-:W-:Y:S01]  /*dfc0*/  IMAD R107, R75, 0x2c, RZ ;  /* 0x0000002c4b6b7824 */ /* 0x000fe200078e02ff */
[----:B------:R-:W-:Y:S01]  /*dfd0*/  FSEL R87, R87, -INF , P0 ;  /* 0xff80000057577808 */ /* 0x000fe20000000000 */
[C---:B------:R-:W-:Y:S01]  /*dfe0*/  IMAD R109, R75.reuse, 0x30, RZ ;  /* 0x000000304b6d7824 */ /* 0x040fe200078e02ff */
[----:B------:R-:W-:Y:S01]  /*dff0*/  SHF.L.U32 R0, R0, 0x1, RZ ;  /* 0x0000000100007819 */ /* 0x000fe200000006ff */
[C---:B------:R-:W-:Y:S01]  /*e000*/  IMAD R111, R75.reuse, 0x32, RZ ;  /* 0x000000324b6f7824 */ /* 0x040fe200078e02ff */
[----:B------:R-:W-:Y:S01]  /*e010*/  ULDC UR8, c[0x0][0x27c] ;  /* 0x00009f0000087ab9 */ /* 0x000fe20000000800 */
[----:B------:R-:W-:-:S02]  /*e020*/  IMAD R113, R75, 0x34, RZ ;  /* 0x000000344b717824 */ /* 0x000fc400078e02ff */
[----:B------:R-:W-:Y:S01]  /*e030*/  FFMA R87, R87, 0.69314718246459960938, R6 ;  /* 0x3f31721857577823 */ /* 0x000fe20000000006 */
[----:B------:R-:W-:Y:S01]  /*e040*/  STSM.16.M88.4 [R2], R28 ;  /* 0x0000001c02007844 */ /* 0x000fe20000000200 */
[C---:B------:R-:W-:Y:S01]  /*e050*/  IMAD R117, R75.reuse, 0x3a, RZ ;  /* 0x0000003a4b757824 */ /* 0x040fe200078e02ff */
[----:B------:R-:W-:Y:S01]  /*e060*/  UIMAD UR8, UR61, UR8, URZ ;  /* 0x000000083d0872a4 */ /* 0x000fe2000f8e023f */
[C---:B------:R-:W-:Y:S01]  /*e070*/  IMAD R115, R75.reuse, 0x38, RZ ;  /* 0x000000384b737824 */ /* 0x040fe200078e02ff */
[----:B------:R-:W-:Y:S01]  /*e080*/  BAR.SYNC.DEFER_BLOCKING 0x0 ;  /* 0x0000000000007b1d */ /* 0x000fe20000010000 */
[C---:B------:R-:W-:Y:S02]  /*e090*/  IMAD R121, R75.reuse, 0x3e, RZ ;  /* 0x0000003e4b797824 */ /* 0x040fe400078e02ff */
[C---:B------:R-:W-:Y:S02]  /*e0a0*/  IMAD R119, R75.reuse, 0x3c, RZ ;  /* 0x0000003c4b777824 */ /* 0x040fe400078e02ff */
[----:B------:R-:W-:-:S02]  /*e0b0*/  IMAD R123, R75, 0x42, RZ ;  /* 0x000000424b7b7824 */ /* 0x000fc400078e02ff */
[C---:B------:R-:W-:Y:S02]  /*e0c0*/  IMAD R125, R75.reuse, 0x44, RZ ;  /* 0x000000444b7d7824 */ /* 0x040fe400078e02ff */
[C---:B------:R-:W-:Y:S02]  /*e0d0*/  IMAD R127, R75.reuse, 0x46, RZ ;  /* 0x000000464b7f7824 */ /* 0x040fe400078e02ff */
[C---:B------:R-:W-:Y:S02]  /*e0e0*/  IMAD R131, R75.reuse, 0x4a, RZ ;  /* 0x0000004a4b837824 */ /* 0x040fe400078e02ff */
[C---:B------:R-:W-:Y:S02]  /*e0f0*/  IMAD R129, R75.reuse, 0x48, RZ ;  /* 0x000000484b817824 */ /* 0x040fe400078e02ff */
[----:B------:R-:W-:Y:S01]  /*e100*/  IMAD R103, R75, 0x4e, RZ ;  /* 0x0000004e4b677824 */ /* 0x000fe200078e02ff */
[----:B------:R-:W-:Y:S01]  /*e110*/  LDS.128 R24, [R88] ;  /* 0x0000000058187984 */ /* 0x000fe20000000c00 */
[----:B------:R-:W-:Y:S06]  /*e120*/  BAR.SYNC.DEFER_BLOCKING 0x0 ;  /* 0x0000000000007b1d */ /* 0x000fec0000010000 */
[----:B------:R-:W-:Y:S02]  /*e130*/  STSM.16.M88.4 [R2], R32 ;  /* 0x0000002002007844 */ /* 0x000fe40000000200 */
[----:B------:R-:W-:Y:S06]  /*e140*/  BAR.SYNC.DEFER_BLOCKING 0x0 ;  /* 0x0000000000007b1d */ /* 0x000fec0000010000 */
[----:B------:R-:W-:Y:S02]  /*e150*/  LDS.128 R28, [R88] ;  /* 0x00000000581c7984 */ /* 0x000fe40000000c00 */
        /* <DEDUP_REMOVED lines=15> */
[----:B------:R-:W0:Y:S02]  /*e250*/  LDS.128 R48, [R88] ;  /* 0x0000000058307984 */ /* 0x000e240000000c00 */
        /* <DEDUP_REMOVED lines=19> */
[----:B------:R-:W4:Y:S02]  /*e390*/  LDS.128 R64, [R88] ;  /* 0x0000000058407984 */ /* 0x000f240000000c00 */
[----:B------:R-:W-:Y:S06]  /*e3a0*/  BAR.SYNC.DEFER_BLOCKING 0x0 ;  /* 0x0000000000007b1d */ /* 0x000fec0000010000 */
[----:B------:R-:W-:Y:S02]  /*e3b0*/  STSM.16.M88.4 [R2], R144 ;  /* 0x0000009002007844 */ /* 0x000fe40000000200 */
[----:B------:R-:W-:Y:S06]  /*e3c0*/  BAR.SYNC.DEFER_BLOCKING 0x0 ;  /* 0x0000000000007b1d */ /* 0x000fec0000010000 */
[----:B------:R-:W4:Y:S02]  /*e3d0*/  LDS.128 R68, [R88] ;  /* 0x0000000058447984 */ /* 0x000f240000000c00 */
[----:B------:R-:W-:Y:S06]  /*e3e0*/  BAR.SYNC.DEFER_BLOCKING 0x0 ;  /* 0x0000000000007b1d */ /* 0x000fec0000010000 */
[----:B------:R1:W-:Y:S02]  /*e3f0*/  STSM.16.M88.4 [R2], R148 ;  /* 0x0000009402007844 */ /* 0x0003e40000000200 */
[----:B------:R-:W-:Y:S01]  /*e400*/  BAR.SYNC.DEFER_BLOCKING 0x0 ;  /* 0x0000000000007b1d */ /* 0x000fe20000010000 */
[----:B-1----:R-:W-:-:S05]  /*e410*/  PRMT R2, R14, 0x7632, R2 ;  /* 0x000076320e027816 */ /* 0x002fca0000000002 */
[----:B------:R1:W-:Y:S04]  /*e420*/  STG.E.U16 desc[UR6][R72.64], R12 ;  /* 0x0000000c48007986 */ /* 0x0003e8000c101506 */
[----:B------:R2:W-:Y:S04]  /*e430*/  STG.E.U16 desc[UR6][R10.64], R4 ;  /* 0x000000040a007986 */ /* 0x0005e8000c101506 */
[----:B------:R3:W-:Y:S01]  /*e440*/  STG.E.U16 desc[UR6][R76.64], R13 ;  /* 0x0000000d4c007986 */ /* 0x0007e2000c101506 */
[----:B-1----:R-:W-:Y:S02]  /*e450*/  IADD3 R12, P6, R91, R72, RZ ;  /* 0x000000485b0c7210 */ /* 0x002fe40007fde0ff */
[----:B--2---:R-:W-:-:S02]  /*e460*/  PRMT R11, R13, 0x7632, R11 ;  /* 0x000076320d0b7816 */ /* 0x004fc4000000000b */
[-C--:B------:R-:W-:Y:S02]  /*e470*/  IADD3 R10, P5, R89, R72.reuse, RZ ;  /* 0x00000048590a7210 */ /* 0x080fe40007fbe0ff */
[-C--:B---3--:R-:W-:Y:S01]  /*e480*/  IADD3 R76, P4, R93, R72.reuse, RZ ;  /* 0x000000485d4c7210 */ /* 0x088fe20007f9e0ff */
[----:B------:R1:W-:Y:S01]  /*e490*/  STG.E.U16 desc[UR6][R78.64], R11 ;  /* 0x0000000b4e007986 */ /* 0x0003e2000c101506 */
[-C--:B------:R-:W-:Y:S02]  /*e4a0*/  LEA.HI.X.SX32 R13, R85, R73.reuse, 0x1, P6 ;  /* 0x00000049550d7211 */ /* 0x080fe400030f0eff */
[----:B------:R-:W-:Y:S01]  /*e4b0*/  SHF.L.U32 R85, R75, 0x3, RZ ;  /* 0x000000034b557819 */ /* 0x000fe200000006ff */
[----:B------:R2:W-:Y:S01]  /*e4c0*/  STG.E.U16 desc[UR6][R80.64], R14 ;  /* 0x0000000e50007986 */ /* 0x0005e2000c101506 */
[----:B------:R-:W-:Y:S02]  /*e4d0*/  PRMT R4, R15, 0x7632, R4 ;  /* 0x000076320f047816 */ /* 0x000fe40000000004 */
[----:B-1----:R-:W-:Y:S01]  /*e4e0*/  LEA.HI.X.SX32 R11, R9, R73, 0x1, P5 ;  /* 0x00000049090b7211 */ /* 0x002fe200028f0eff */
[C---:B------:R-:W-:Y:S01]  /*e4f0*/  IMAD R9, R75.reuse, 0x7, RZ ;  /* 0x000000074b097824 */ /* 0x040fe200078e02ff */
[C---:B------:R-:W-:Y:S01]  /*e500*/  LEA R78, P5, R75.reuse, R72, 0x4 ;  /* 0x000000484b4e7211 */ /* 0x040fe200078a20ff */
[----:B--2---:R-:W-:-:S02]  /*e510*/  IMAD R81, R75, 0x16, RZ ;  /* 0x000000164b517824 */ /* 0x004fc400078e02ff */
[----:B------:R1:W-:Y:S01]  /*e520*/  STG.E.U16 desc[UR6][R10.64], R2 ;  /* 0x000000020a007986 */ /* 0x0003e2000c101506 */
[-C--:B------:R-:W-:Y:S01]  /*e530*/  LEA.HI.X.SX32 R77, R9, R73.reuse, 0x1, P4 ;  /* 0x00000049094d7211 */ /* 0x080fe200020f0eff */
[----:B------:R-:W-:Y:S01]  /*e540*/  IMAD R9, R75, 0x9, RZ ;  /* 0x000000094b097824 */ /* 0x000fe200078e02ff */
[----:B------:R-:W-:Y:S01]  /*e550*/  LEA.HI.X.SX32 R79, R85, R73, 0x1, P5 ;  /* 0x00000049554f7211 */ /* 0x000fe200028f0eff */
[----:B------:R2:W-:Y:S01]  /*e560*/  STG.E.U16 desc[UR6][R12.64], R15 ;  /* 0x0000000f0c007986 */ /* 0x0005e2000c101506 */
[----:B------:R-:W-:-:S03]  /*e570*/  IMAD R85, R75, 0x18, RZ ;  /* 0x000000184b557824 */ /* 0x000fc600078e02ff */
[----:B------:R3:W-:Y:S01]  /*e580*/  STG.E.U16 desc[UR6][R76.64], R4 ;  /* 0x000000044c007986 */ /* 0x0007e2000c101506 */
[----:B-1----:R-:W-:-:S03]  /*e590*/  IADD3 R10, P4, R95, R72, RZ ;  /* 0x000000485f0a7210 */ /* 0x002fc60007f9e0ff */
[----:B------:R1:W-:Y:S01]  /*e5a0*/  STG.E.U16 desc[UR6][R78.64], R16 ;  /* 0x000000104e007986 */ /* 0x0003e2000c101506 */
[----:B------:R-:W-:Y:S02]  /*e5b0*/  PRMT R2, R16, 0x7632, R2 ;  /* 0x0000763210027816 */ /* 0x000fe40000000002 */
[-C--:B--2---:R-:W-:Y:S02]  /*e5c0*/  IADD3 R12, P5, R97, R72.reuse, RZ ;  /* 0x00000048610c7210 */ /* 0x084fe40007fbe0ff */
[-C--:B------:R-:W-:Y:S01]  /*e5d0*/  LEA.HI.X.SX32 R11, R9, R73.reuse, 0x1, P4 ;  /* 0x00000049090b7211 */ /* 0x080fe200020f0eff */
[----:B------:R-:W-:Y:S01]  /*e5e0*/  IMAD R9, R75, 0xb, RZ ;  /* 0x0000000b4b097824 */ /* 0x000fe200078e02ff */
[-C--:B------:R-:W-:Y:S01]  /*e5f0*/  LEA.HI.X.SX32 R13, R89, R73.reuse, 0x1, P5 ;  /* 0x00000049590d7211 */ /* 0x080fe200028f0eff */
[----:B------:R-:W-:Y:S01]  /*e600*/  IMAD R89, R75, 0x1a, RZ ;  /* 0x0000001a4b597824 */ /* 0x000fe200078e02ff */
[-C--:B------:R-:W-:Y:S01]  /*e610*/  IADD3 R14, P5, R81, R72.reuse, RZ ;  /* 0x00000048510e7210 */ /* 0x080fe20007fbe0ff */
[----:B------:R2:W-:Y:S01]  /*e620*/  STG.E.U16 desc[UR6][R10.64], R2 ;  /* 0x000000020a007986 */ /* 0x0005e2000c101506 */
[----:B---3--:R-:W-:Y:S01]  /*e630*/  IADD3 R76, P4, R85, R72, RZ ;  /* 0x00000048554c7210 */ /* 0x008fe20007f9e0ff */
[----:B-1----:R-:W-:Y:S01]  /*e640*/  IMAD R79, R75, 0x1e, RZ ;  /* 0x0000001e4b4f7824 */ /* 0x002fe200078e02ff */
[-C--:B------:R-:W-:Y:S01]  /*e650*/  LEA.HI.X.SX32 R15, R9, R73.reuse, 0x1, P5 ;  /* 0x00000049090f7211 */ /* 0x080fe200028f0eff */
[----:B------:R-:W-:Y:S01]  /*e660*/  IMAD R9, R75, 0xd, RZ ;  /* 0x0000000d4b097824 */ /* 0x000fe200078e02ff */
[----:B------:R1:W-:Y:S01]  /*e670*/  STG.E.U16 desc[UR6][R12.64], R17 ;  /* 0x000000110c007986 */ /* 0x0003e2000c101506 */
[----:B------:R-:W-:Y:S01]  /*e680*/  LEA.HI.X.SX32 R77, R91, R73, 0x1, P4 ;  /* 0x000000495b4d7211 */ /* 0x000fe200020f0eff */
[----:B------:R-:W-:Y:S01]  /*e690*/  IMAD R91, R75, 0x22, RZ ;  /* 0x000000224b5b7824 */ /* 0x000fe200078e02ff */
[----:B------:R-:W-:-:S02]  /*e6a0*/  PRMT R4, R19, 0x7632, R4 ;  /* 0x0000763213047816 */ /* 0x000fc40000000004 */
[----:B--2---:R-:W-:Y:S02]  /*e6b0*/  PRMT R11, R17, 0x7632, R11 ;  /* 0x00007632110b7816 */ /* 0x004fe4000000000b */
[-C--:B------:R-:W-:Y:S02]  /*e6c0*/  IADD3 R10, P5, R89, R72.reuse, RZ ;  /* 0x00000048590a7210 */ /* 0x080fe40007fbe0ff */
[----:B------:R-:W-:Y:S01]  /*e6d0*/  PRMT R2, R18, 0x7632, R2 ;  /* 0x0000763212027816 */ /* 0x000fe20000000002 */
[----:B------:R2:W-:Y:S01]  /*e6e0*/  STG.E.U16 desc[UR6][R14.64], R11 ;  /* 0x0000000b0e007986 */ /* 0x0005e2000c101506 */
[-C--:B-1----:R-:W-:Y:S02]  /*e6f0*/  IADD3 R12, P6, R99, R72.reuse, RZ ;  /* 0x00000048630c7210 */ /* 0x082fe40007fde0ff */
[----:B------:R-:W-:Y:S01]  /*e700*/  SHF.L.U32 R17, R75, 0x4, RZ ;  /* 0x000000044b117819 */ /* 0x000fe200000006ff */
[----:B------:R1:W-:Y:S01]  /*e710*/  STG.E.U16 desc[UR6][R76.64], R18 ;  /* 0x000000124c007986 */ /* 0x0003e2000c101506 */
[-C--:B------:R-:W-:Y:S01]  /*e720*/  LEA.HI.X.SX32 R13, R93, R73.reuse, 0x1, P6 ;  /* 0x000000495d0d7211 */ /* 0x080fe200030f0eff */
[----:B------:R-:W-:Y:S01]  /*e730*/  IMAD R93, R75, 0x24, RZ ;  /* 0x000000244b5d7824 */ /* 0x000fe200078e02ff */
[----:B--2---:R-:W-:Y:S01]  /*e740*/  LEA.HI.X.SX32 R11, R9, R73, 0x1, P5 ;  /* 0x00000049090b7211 */ /* 0x004fe200028f0eff */
[----:B------:R-:W-:Y:S01]  /*e750*/  IMAD R9, R75, 0xf, RZ ;  /* 0x0000000f4b097824 */ /* 0x000fe200078e02ff */
[----:B------:R-:W-:-:S02]  /*e760*/  IADD3 R14, P4, R79, R72, RZ ;  /* 0x000000484f0e7210 */ /* 0x000fc40007f9e0ff */
[-C--:B------:R-:W-:Y:S01]  /*e770*/  LEA R16, P5, R101, R72.reuse, 0x5 ;  /* 0x0000004865107211 */ /* 0x080fe200078a28ff */
[----:B------:R2:W-:Y:S01]  /*e780*/  STG.E.U16 desc[UR6][R10.64], R2 ;  /* 0x000000020a007986 */ /* 0x0005e2000c101506 */
[-C--:B------:R-:W-:Y:S01]  /*e790*/  LEA.HI.X.SX32 R15, R9, R73.reuse, 0x1, P4 ;  /* 0x00000049090f7211 */ /* 0x080fe200020f0eff */
[----:B------:R-:W-:Y:S01]  /*e7a0*/  IMAD R9, R75, 0x11, RZ ;  /* 0x000000114b097824 */ /* 0x000fe200078e02ff */
[----:B------:R-:W-:Y:S01]  /*e7b0*/  LEA.HI.X.SX32 R17, R17, R73, 0x1, P5 ;  /* 0x0000004911117211 */ /* 0x000fe200028f0eff */
[----:B------:R3:W-:Y:S01]  /*e7c0*/  STG.E.U16 desc[UR6][R12.64], R19 ;  /* 0x000000130c007986 */ /* 0x0007e2000c101506 */
[C---:B-1----:R-:W-:Y:S02]  /*e7d0*/  IMAD R77, R75.reuse, 0x26, RZ ;  /* 0x000000264b4d7824 */ /* 0x042fe400078e02ff */
[----:B------:R-:W-:Y:S01]  /*e7e0*/  IMAD R101, R75, 0x4c, RZ ;  /* 0x0000004c4b657824 */ /* 0x000fe200078e02ff */
[----:B------:R1:W-:Y:S01]  /*e7f0*/  STG.E.U16 desc[UR6][R14.64], R4 ;  /* 0x000000040e007986 */ /* 0x0003e2000c101506 */
[----:B--2---:R-:W-:-:S03]  /*e800*/  IADD3 R10, P4, R91, R72, RZ ;  /* 0x000000485b0a7210 */ /* 0x004fc60007f9e0ff */
[----:B------:R-:W-:Y:S01]  /*e810*/  STG.E.U16 desc[UR6][R16.64], R20 ;  /* 0x0000001410007986 */ /* 0x000fe2000c101506 */
[----:B------:R-:W-:Y:S02]  /*e820*/  PRMT R2, R20, 0x7632, R2 ;  /* 0x0000763214027816 */ /* 0x000fe40000000002 */
[-C--:B---3--:R-:W-:Y:S02]  /*e830*/  IADD3 R12, P5, R93, R72.reuse, RZ ;  /* 0x000000485d0c7210 */ /* 0x088fe40007fbe0ff */
[-C--:B------:R-:W-:Y:S01]  /*e840*/  LEA.HI.X.SX32 R11, R9, R73.reuse, 0x1, P4 ;  /* 0x00000049090b7211 */ /* 0x080fe200020f0eff */
[----:B------:R-:W-:Y:S01]  /*e850*/  IMAD R9, R75, 0x13, RZ ;  /* 0x000000134b097824 */ /* 0x000fe200078e02ff */
[----:B------:R-:W-:Y:S01]  /*e860*/  LEA.HI.X.SX32 R13, R95, R73, 0x1, P5 ;  /* 0x000000495f0d7211 */ /* 0x000fe200028f0eff */
[----:B------:R-:W-:Y:S01]  /*e870*/  IMAD R95, R75, 0x28, RZ ;  /* 0x000000284b5f7824 */ /* 0x000fe200078e02ff */
[----:B-1----:R-:W-:Y:S01]  /*e880*/  IADD3 R14, P5, R77, R72, RZ ;  /* 0x000000484d0e7210 */ /* 0x002fe20007fbe0ff */
[----:B------:R1:W-:Y:S01]  /*e890*/  STG.E.U16 desc[UR6][R10.64], R2 ;  /* 0x000000020a007986 */ /* 0x0003e2000c101506 */
[----:B------:R-:W-:-:S02]  /*e8a0*/  PRMT R4, R23, 0x7632, R4 ;  /* 0x0000763217047816 */ /* 0x000fc40000000004 */
[----:B------:R-:W-:Y:S01]  /*e8b0*/  LEA.HI.X.SX32 R15, R9, R73, 0x1, P5 ;  /* 0x00000049090f7211 */ /* 0x000fe200028f0eff */
[----:B------:R-:W-:Y:S01]  /*e8c0*/  IMAD R9, R75, 0x15, RZ ;  /* 0x000000154b097824 */ /* 0x000fe200078e02ff */
[----:B------:R2:W-:Y:S01]  /*e8d0*/  STG.E.U16 desc[UR6][R12.64], R21 ;  /* 0x000000150c007986 */ /* 0x0005e2000c101506 */
[----:B------:R-:W-:-:S04]  /*e8e0*/  IADD3 R18, P4, R95, R72, RZ ;  /* 0x000000485f127210 */ /* 0x000fc80007f9e0ff */
[----:B------:R-:W-:Y:S01]  /*e8f0*/  LEA.HI.X.SX32 R19, R97, R73, 0x1, P4 ;  /* 0x0000004961137211 */ /* 0x000fe200020f0eff */
[----:B------:R-:W-:Y:S01]  /*e900*/  IMAD R97, R75, 0x50, RZ ;  /* 0x000000504b617824 */ /* 0x000fe200078e02ff */
[----:B-1----:R-:W-:Y:S02]  /*e910*/  PRMT R11, R21, 0x7632, R11 ;  /* 0x00007632150b7816 */ /* 0x002fe4000000000b */
[-C--:B------:R-:W-:Y:S02]  /*e920*/  IADD3 R10, P5, R105, R72.reuse, RZ ;  /* 0x00000048690a7210 */ /* 0x080fe40007fbe0ff */
[----:B------:R-:W-:Y:S01]  /*e930*/  PRMT R2, R22, 0x7632, R2 ;  /* 0x0000763216027816 */ /* 0x000fe20000000002 */
[----:B--2---:R-:W-:Y:S01]  /*e940*/  IMAD R21, R75, 0x2e, RZ ;  /* 0x0000002e4b157824 */ /* 0x004fe200078e02ff */
[-C--:B------:R-:W-:Y:S01]  /*e950*/  IADD3 R12, P6, R107, R72.reuse, RZ ;  /* 0x000000486b0c7210 */ /* 0x080fe20007fde0ff */
[----:B------:R1:W-:Y:S01]  /*e960*/  STG.E.U16 desc[UR6][R14.64], R11 ;  /* 0x0000000b0e007986 */ /* 0x0003e2000c101506 */
[----:B------:R-:W-:-:S02]  /*e970*/  IADD3 R16, P4, R109, R72, RZ ;  /* 0x000000486d107210 */ /* 0x000fc40007f9e0ff */
[-C--:B------:R-:W-:Y:S01]  /*e980*/  LEA.HI.X.SX32 R13, R81, R73.reuse, 0x1, P6 ;  /* 0x00000049510d7211 */ /* 0x080fe200030f0eff */
[----:B------:R2:W-:Y:S01]  /*e990*/  STG.E.U16 desc[UR6][R18.64], R22 ;  /* 0x0000001612007986 */ /* 0x0005e2000c101506 */
[----:B------:R-:W3:Y:S01]  /*e9a0*/  LDC R81, c[0x0][0x278] ;  /* 0x00009e00ff517b82 */ /* 0x000ee20000000800 */
[-C--:B------:R-:W-:Y:S01]  /*e9b0*/  LEA.HI.X.SX32 R17, R85, R73.reuse, 0x1, P4 ;  /* 0x0000004955117211 */ /* 0x080fe200020f0eff */
[----:B------:R-:W-:Y:S01]  /*e9c0*/  IMAD R85, R75, 0x5e, RZ ;  /* 0x0000005e4b557824 */ /* 0x000fe200078e02ff */
[-C--:B-1----:R-:W-:Y:S01]  /*e9d0*/  LEA.HI.X.SX32 R11, R9, R73.reuse, 0x1, P5 ;  /* 0x00000049090b7211 */ /* 0x082fe200028f0eff */
[----:B------:R-:W-:Y:S01]  /*e9e0*/  IMAD R9, R75, 0x17, RZ ;  /* 0x000000174b097824 */ /* 0x000fe200078e02ff */
[-C--:B------:R-:W-:Y:S02]  /*e9f0*/  IADD3 R14, P5, R21, R72.reuse, RZ ;  /* 0x00000048150e7210 */ /* 0x080fe40007fbe0ff */
[----:B--2---:R-:W-:Y:S01]  /*ea00*/  IADD3 R18, P6, R113, R72, RZ ;  /* 0x0000004871127210 */ /* 0x004fe20007fde0ff */
[----:B------:R1:W-:Y:S01]  /*ea10*/  STG.E.U16 desc[UR6][R10.64], R2 ;  /* 0x000000020a007986 */ /* 0x0003e2000c101506 */
[-C--:B------:R-:W-:Y:S01]  /*ea20*/  LEA.HI.X.SX32 R15, R9, R73.reuse, 0x1, P5 ;  /* 0x00000049090f7211 */ /* 0x080fe200028f0eff */
[----:B------:R-:W-:Y:S01]  /*ea30*/  IMAD R9, R75, 0x19, RZ ;  /* 0x000000194b097824 */ /* 0x000fe200078e02ff */
[----:B------:R-:W-:Y:S01]  /*ea40*/  LEA.HI.X.SX32 R19, R89, R73, 0x1, P6 ;  /* 0x0000004959137211 */ /* 0x000fe200030f0eff */
[----:B------:R2:W-:Y:S01]  /*ea50*/  STG.E.U16 desc[UR6][R12.64], R23 ;  /* 0x000000170c007986 */ /* 0x0005e2000c101506 */
[----:B------:R-:W-:Y:S01]  /*ea60*/  IMAD R89, R75, 0x54, RZ ;  /* 0x000000544b597824 */ /* 0x000fe200078e02ff */
[----:B0-----:R-:W-:-:S02]  /*ea70*/  PRMT R22, R49, 0x7632, R22 ;  /* 0x0000763231167816 */ /* 0x001fc40000000016 */
[----:B------:R0:W-:Y:S01]  /*ea80*/  STG.E.U16 desc[UR6][R14.64], R4 ;  /* 0x000000040e007986 */ /* 0x0001e2000c101506 */
[----:B-1----:R-:W-:-:S03]  /*ea90*/  IADD3 R10, P5, R111, R72, RZ ;  /* 0x000000486f0a7210 */ /* 0x002fc60007fbe0ff */
[----:B------:R1:W-:Y:S01]  /*eaa0*/  STG.E.U16 desc[UR6][R16.64], R24 ;  /* 0x0000001810007986 */ /* 0x0003e2000c101506 */
[----:B------:R-:W-:Y:S01]  /*eab0*/  PRMT R2, R24, 0x7632, R2 ;  /* 0x0000763218027816 */ /* 0x000fe20000000002 */
[----:B--2---:R-:W-:Y:S01]  /*eac0*/  IMAD R23, R75, 0x36, RZ ;  /* 0x000000364b177824 */ /* 0x004fe200078e02ff */
[-C--:B------:R-:W-:Y:S01]  /*ead0*/  LEA.HI.X.SX32 R11, R9, R73.reuse, 0x1, P5 ;  /* 0x00000049090b7211 */ /* 0x080fe200028f0eff */
[----:B------:R-:W-:Y:S01]  /*eae0*/  IMAD R9, R75, 0x1b, RZ ;  /* 0x0000001b4b097824 */ /* 0x000fe200078e02ff */
[-C--:B0-----:R-:W-:Y:S02]  /*eaf0*/  IADD3 R14, P4, R115, R72.reuse, RZ ;  /* 0x00000048730e7210 */ /* 0x081fe40007f9e0ff */
[-C--:B------:R-:W-:Y:S01]  /*eb00*/  IADD3 R12, P5, R23, R72.reuse, RZ ;  /* 0x00000048170c7210 */ /* 0x080fe20007fbe0ff */
[----:B------:R0:W-:Y:S01]  /*eb10*/  STG.E.U16 desc[UR6][R10.64], R2 ;  /* 0x000000020a007986 */ /* 0x0001e2000c101506 */
[-C--:B------:R-:W-:Y:S01]  /*eb20*/  LEA.HI.X.SX32 R15, R99, R73.reuse, 0x1, P4 ;  /* 0x00000049630f7211 */ /* 0x080fe200020f0eff */
[----:B------:R-:W-:Y:S01]  /*eb30*/  IMAD R99, R75, 0x52, RZ ;  /* 0x000000524b637824 */ /* 0x000fe200078e02ff */
[----:B------:R-:W-:Y:S01]  /*eb40*/  LEA.HI.X.SX32 R13, R9, R73, 0x1, P5 ;  /* 0x00000049090d7211 */ /* 0x000fe200028f0eff */
[----:B------:R-:W-:Y:S01]  /*eb50*/  IMAD R9, R75, 0x1d, RZ ;  /* 0x0000001d4b097824 */ /* 0x000fe200078e02ff */
[----:B------:R2:W-:Y:S01]  /*eb60*/  STG.E.U16 desc[UR6][R18.64], R25 ;  /* 0x0000001912007986 */ /* 0x0005e2000c101506 */
[----:B-1----:R-:W-:-:S02]  /*eb70*/  IADD3 R16, P6, R119, R72, RZ ;  /* 0x0000004877107210 */ /* 0x002fc40007fde0ff */
[----:B------:R-:W-:Y:S02]  /*eb80*/  PRMT R4, R27, 0x7632, R4 ;  /* 0x000076321b047816 */ /* 0x000fe40000000004 */
[-C--:B------:R-:W-:Y:S01]  /*eb90*/  LEA.HI.X.SX32 R17, R79, R73.reuse, 0x1, P6 ;  /* 0x000000494f117211 */ /* 0x080fe200030f0eff */
[----:B------:R-:W-:Y:S01]  /*eba0*/  IMAD R79, R75, 0x60, RZ ;  /* 0x000000604b4f7824 */ /* 0x000fe200078e02ff */
[----:B0-----:R-:W-:Y:S02]  /*ebb0*/  PRMT R11, R25, 0x7632, R11 ;  /* 0x00007632190b7816 */ /* 0x001fe4000000000b */
[-C--:B------:R-:W-:Y:S02]  /*ebc0*/  IADD3 R10, P5, R117, R72.reuse, RZ ;  /* 0x00000048750a7210 */ /* 0x080fe40007fbe0ff */
[----:B------:R-:W-:Y:S01]  /*ebd0*/  PRMT R2, R26, 0x7632, R2 ;  /* 0x000076321a027816 */ /* 0x000fe20000000002 */
[----:B------:R0:W-:Y:S01]  /*ebe0*/  STG.E.U16 desc[UR6][R12.64], R11 ;  /* 0x0000000b0c007986 */ /* 0x0001e2000c101506 */
[C---:B--2---:R-:W-:Y:S01]  /*ebf0*/  SHF.L.U32 R19, R75.reuse, 0x5, RZ ;  /* 0x000000054b137819 */ /* 0x044fe200000006ff */
[----:B------:R-:W-:Y:S01]  /*ec00*/  IMAD R25, R75, 0x72, RZ ;  /* 0x000000724b197824 */ /* 0x000fe200078e02ff */
[----:B------:R-:W-:Y:S01]  /*ec10*/  PRMT R24, R51, 0x7632, R24 ;  /* 0x0000763233187816 */ /* 0x000fe20000000018 */
[----:B------:R1:W-:Y:S01]  /*ec20*/  STG.E.U16 desc[UR6][R14.64], R26 ;  /* 0x0000001a0e007986 */ /* 0x0003e2000c101506 */
[----:B0-----:R-:W-:Y:S01]  /*ec30*/  LEA.HI.X.SX32 R11, R9, R73, 0x1, P5 ;  /* 0x00000049090b7211 */ /* 0x001fe200028f0eff */
[----:B------:R-:W-:Y:S01]  /*ec40*/  IMAD R9, R75, 0x1f, RZ ;  /* 0x0000001f4b097824 */ /* 0x000fe200078e02ff */
[----:B------:R-:W-:-:S02]  /*ec50*/  IADD3 R12, P4, R121, R72, RZ ;  /* 0x00000048790c7210 */ /* 0x000fc40007f9e0ff */
[-C--:B---3--:R-:W-:Y:S01]  /*ec60*/  LEA R18, P5, R81, R72.reuse, 0x6 ;  /* 0x0000004851127211 */ /* 0x088fe200078a30ff */
[----:B------:R0:W-:Y:S01]  /*ec70*/  STG.E.U16 desc[UR6][R10.64], R2 ;  /* 0x000000020a007986 */ /* 0x0001e2000c101506 */
[-C--:B------:R-:W-:Y:S01]  /*ec80*/  LEA.HI.X.SX32 R13, R9, R73.reuse, 0x1, P4 ;  /* 0x00000049090d7211 */ /* 0x080fe200020f0eff */
[----:B------:R-:W-:Y:S01]  /*ec90*/  IMAD R9, R75, 0x21, RZ ;  /* 0x000000214b097824 */ /* 0x000fe200078e02ff */
[-C--:B------:R-:W-:Y:S01]  /*eca0*/  LEA.HI.X.SX32 R19, R19, R73.reuse, 0x1, P5 ;  /* 0x0000004913137211 */ /* 0x080fe200028f0eff */
[----:B------:R2:W-:Y:S01]  /*ecb0*/  STG.E.U16 desc[UR6][R16.64], R27 ;  /* 0x0000001b10007986 */ /* 0x0005e2000c101506 */
[-C--:B-1----:R-:W-:Y:S01]  /*ecc0*/  IADD3 R14, P5, R125, R72.reuse, RZ ;  /* 0x000000487d0e7210 */ /* 0x082fe20007fbe0ff */
[----:B------:R-:W-:Y:S02]  /*ecd0*/  IMAD R81, R75, 0x62, RZ ;  /* 0x000000624b517824 */ /* 0x000fe400078e02ff */
[----:B------:R1:W-:Y:S01]  /*ece0*/  STG.E.U16 desc[UR6][R12.64], R4 ;  /* 0x000000040c007986 */ /* 0x0003e2000c101506 */
[----:B------:R-:W-:Y:S01]  /*ecf0*/  LEA.HI.X.SX32 R15, R91, R73, 0x1, P5 ;  /* 0x000000495b0f7211 */ /* 0x000fe200028f0eff */
[----:B------:R-:W-:Y:S01]  /*ed00*/  IMAD R91, R75, 0x58, RZ ;  /* 0x000000584b5b7824 */ /* 0x000fe200078e02ff */
[----:B0-----:R-:W-:Y:S01]  /*ed10*/  IADD3 R10, P4, R123, R72, RZ ;  /* 0x000000487b0a7210 */ /* 0x001fe20007f9e0ff */
[----:B------:R0:W-:Y:S01]  /*ed20*/  STG.E.U16 desc[UR6][R18.64], R28 ;  /* 0x0000001c12007986 */ /* 0x0001e2000c101506 */
[----:B------:R-:W-:-:S02]  /*ed30*/  PRMT R2, R28, 0x7632, R2 ;  /* 0x000076321c027816 */ /* 0x000fc40000000002 */
[-C--:B------:R-:W-:Y:S01]  /*ed40*/  LEA.HI.X.SX32 R11, R9, R73.reuse, 0x1, P4 ;  /* 0x00000049090b7211 */ /* 0x080fe200020f0eff */
[----:B------:R-:W-:Y:S01]  /*ed50*/  IMAD R9, R75, 0x23, RZ ;  /* 0x000000234b097824 */ /* 0x000fe200078e02ff */
[-C--:B--2---:R-:W-:Y:S01]  /*ed60*/  IADD3 R16, P4, R129, R72.reuse, RZ ;  /* 0x0000004881107210 */ /* 0x084fe20007f9e0ff */
[----:B------:R-:W-:Y:S01]  /*ed70*/  IMAD R27, R75, 0x64, RZ ;  /* 0x000000644b1b7824 */ /* 0x000fe200078e02ff */
[-C--:B-1----:R-:W-:Y:S01]  /*ed80*/  IADD3 R12, P5, R127, R72.reuse, RZ ;  /* 0x000000487f0c7210 */ /* 0x082fe20007fbe0ff */
[----:B------:R1:W-:Y:S01]  /*ed90*/  STG.E.U16 desc[UR6][R10.64], R2 ;  /* 0x000000020a007986 */ /* 0x0003e2000c101506 */
[-C--:B------:R-:W-:Y:S01]  /*eda0*/  LEA.HI.X.SX32 R17, R93, R73.reuse, 0x1, P4 ;  /* 0x000000495d117211 */ /* 0x080fe200020f0eff */
[----:B------:R-:W-:Y:S01]  /*edb0*/  IMAD R93, R75, 0x5a, RZ ;  /* 0x0000005a4b5d7824 */ /* 0x000fe200078e02ff */
[----:B------:R-:W-:Y:S01]  /*edc0*/  LEA.HI.X.SX32 R13, R9, R73, 0x1, P5 ;  /* 0x00000049090d7211 */ /* 0x000fe200028f0eff */
[----:B------:R-:W-:Y:S01]  /*edd0*/  IMAD R9, R75, 0x25, RZ ;  /* 0x000000254b097824 */ /* 0x000fe200078e02ff */
[----:B------:R2:W-:Y:S01]  /*ede0*/  STG.E.U16 desc[UR6][R14.64], R29 ;  /* 0x0000001d0e007986 */ /* 0x0005e2000c101506 */
[----:B0-----:R-:W-:-:S02]  /*edf0*/  IADD3 R18, P4, R97, R72, RZ ;  /* 0x0000004861127210 */ /* 0x001fc40007f9e0ff */
[----:B------:R-:W-:Y:S02]  /*ee00*/  PRMT R4, R31, 0x7632, R4 ;  /* 0x000076321f047816 */ /* 0x000fe40000000004 */
[----:B------:R-:W-:Y:S01]  /*ee10*/  LEA.HI.X.SX32 R19, R95, R73, 0x1, P4 ;  /* 0x000000495f137211 */ /* 0x000fe200020f0eff */
[----:B------:R-:W-:Y:S01]  /*ee20*/  IMAD R95, R75, 0x56, RZ ;  /* 0x000000564b5f7824 */ /* 0x000fe200078e02ff */
[----:B-1----:R-:W-:Y:S02]  /*ee30*/  PRMT R11, R29, 0x7632, R11 ;  /* 0x000076321d0b7816 */ /* 0x002fe4000000000b */
[-C--:B------:R-:W-:Y:S02]  /*ee40*/  IADD3 R10, P5, R131, R72.reuse, RZ ;  /* 0x00000048830a7210 */ /* 0x080fe40007fbe0ff */
[----:B------:R-:W-:Y:S01]  /*ee50*/  PRMT R2, R30, 0x7632, R2 ;  /* 0x000076321e027816 */ /* 0x000fe20000000002 */
[----:B------:R0:W-:Y:S01]  /*ee60*/  STG.E.U16 desc[UR6][R12.64], R11 ;  /* 0x0000000b0c007986 */ /* 0x0001e2000c101506 */
[----:B--2---:R-:W-:Y:S01]  /*ee70*/  IADD3 R14, P6, R101, R72, RZ ;  /* 0x00000048650e7210 */ /* 0x004fe20007fde0ff */
[----:B------:R-:W-:-:S02]  /*ee80*/  IMAD R29, R75, 0x68, RZ ;  /* 0x000000684b1d7824 */ /* 0x000fc400078e02ff */
[----:B------:R1:W-:Y:S01]  /*ee90*/  STG.E.U16 desc[UR6][R16.64], R30 ;  /* 0x0000001e10007986 */ /* 0x0003e2000c101506 */
[-C--:B------:R-:W-:Y:S01]  /*eea0*/  LEA.HI.X.SX32 R15, R77, R73.reuse, 0x1, P6 ;  /* 0x000000494d0f7211 */ /* 0x080fe200030f0eff */
[----:B------:R-:W-:Y:S01]  /*eeb0*/  IMAD R77, R75, 0x5c, RZ ;  /* 0x0000005c4b4d7824 */ /* 0x000fe200078e02ff */
[-C--:B0-----:R-:W-:Y:S01]  /*eec0*/  LEA.HI.X.SX32 R11, R9, R73.reuse, 0x1, P5 ;  /* 0x00000049090b7211 */ /* 0x081fe200028f0eff */
[----:B------:R-:W-:Y:S01]  /*eed0*/  IMAD R9, R75, 0x27, RZ ;  /* 0x000000274b097824 */ /* 0x000fe200078e02ff */
[-C--:B------:R-:W-:Y:S02]  /*eee0*/  IADD3 R12, P5, R103, R72.reuse, RZ ;  /* 0x00000048670c7210 */ /* 0x080fe40007fbe0ff */
[-C--:B-1----:R-:W-:Y:S01]  /*eef0*/  IADD3 R16, P6, R89, R72.reuse, RZ ;  /* 0x0000004859107210 */ /* 0x082fe20007fde0ff */
[----:B------:R0:W-:Y:S01]  /*ef00*/  STG.E.U16 desc[UR6][R10.64], R2 ;  /* 0x000000020a007986 */ /* 0x0001e2000c101506 */
[-C--:B------:R-:W-:Y:S01]  /*ef10*/  LEA.HI.X.SX32 R13, R9, R73.reuse, 0x1, P5 ;  /* 0x00000049090d7211 */ /* 0x080fe200028f0eff */
[----:B------:R-:W-:Y:S01]  /*ef20*/  IMAD R9, R75, 0x29, RZ ;  /* 0x000000294b097824 */ /* 0x000fe200078e02ff */
[----:B------:R-:W-:Y:S01]  /*ef30*/  LEA.HI.X.SX32 R17, R105, R73, 0x1, P6 ;  /* 0x0000004969117211 */ /* 0x000fe200030f0eff */
[----:B------:R1:W-:Y:S04]  /*ef40*/  STG.E.U16 desc[UR6][R14.64], R31 ;  /* 0x0000001f0e007986 */ /* 0x0003e8000c101506 */
[----:B------:R2:W-:Y:S01]  /*ef50*/  STG.E.U16 desc[UR6][R12.64], R4 ;  /* 0x000000040c007986 */ /* 0x0005e2000c101506 */
[----:B0-----:R-:W-:-:S03]  /*ef60*/  IADD3 R10, P5, R99, R72, RZ ;  /* 0x00000048630a7210 */ /* 0x001fc60007fbe0ff */
[----:B------:R0:W-:Y:S01]  /*ef70*/  STG.E.U16 desc[UR6][R18.64], R32 ;  /* 0x0000002012007986 */ /* 0x0001e2000c101506 */
[----:B------:R-:W-:Y:S02]  /*ef80*/  PRMT R2, R32, 0x7632, R2 ;  /* 0x0000763220027816 */ /* 0x000fe40000000002 */
[-C--:B------:R-:W-:Y:S01]  /*ef90*/  LEA.HI.X.SX32 R11, R9, R73.reuse, 0x1, P5 ;  /* 0x00000049090b7211 */ /* 0x080fe200028f0eff */
[----:B------:R-:W-:Y:S01]  /*efa0*/  IMAD R9, R75, 0x2b, RZ ;  /* 0x0000002b4b097824 */ /* 0x000fe200078e02ff */
[-C--:B-1----:R-:W-:Y:S01]  /*efb0*/  IADD3 R14, P4, R91, R72.reuse, RZ ;  /* 0x000000485b0e7210 */ /* 0x082fe20007f9e0ff */
[----:B------:R-:W-:Y:S01]  /*efc0*/  IMAD R31, R75, 0x6a, RZ ;  /* 0x0000006a4b1f7824 */ /* 0x000fe200078e02ff */
[-C--:B--2---:R-:W-:Y:S01]  /*efd0*/  IADD3 R12, P5, R95, R72.reuse, RZ ;  /* 0x000000485f0c7210 */ /* 0x084fe20007fbe0ff */
[----:B------:R1:W-:Y:S01]  /*efe0*/  STG.E.U16 desc[UR6][R10.64], R2 ;  /* 0x000000020a007986 */ /* 0x0003e2000c101506 */
[-C--:B------:R-:W-:Y:S02]  /*eff0*/  LEA.HI.X.SX32 R15, R107, R73.reuse, 0x1, P4 ;  /* 0x000000496b0f7211 */ /* 0x080fe400020f0eff */
[----:B------:R-:W-:Y:S01]  /*f000*/  LEA.HI.X.SX32 R13, R9, R73, 0x1, P5 ;  /* 0x00000049090d7211 */ /* 0x000fe200028f0eff */
[----:B------:R-:W-:Y:S01]  /*f010*/  IMAD R9, R75, 0x2d, RZ ;  /* 0x0000002d4b097824 */ /* 0x000fe200078e02ff */
[----:B------:R2:W-:Y:S01]  /*f020*/  STG.E.U16 desc[UR6][R16.64], R33 ;  /* 0x0000002110007986 */ /* 0x0005e2000c101506 */
[----:B------:R-:W-:Y:S01]  /*f030*/  PRMT R4, R35, 0x7632, R4 ;  /* 0x0000763223047816 */ /* 0x000fe20000000004 */
[----:B0-----:R-:W-:Y:S01]  /*f040*/  IMAD R19, R75, 0x6c, RZ ;  /* 0x0000006c4b137824 */ /* 0x001fe200078e02ff */
[----:B------:R-:W-:-:S02]  /*f050*/  IADD3 R20, P4, R79, R72, RZ ;  /* 0x000000484f147210 */ /* 0x000fc40007f9e0ff */
[----:B------:R-:W-:Y:S02]  /*f060*/  SHF.L.U32 R107, R75, 0x6, RZ ;  /* 0x000000064b6b7819 */ /* 0x000fe400000006ff */
[----:B-1----:R-:W-:Y:S02]  /*f070*/  PRMT R11, R33, 0x7632, R11 ;  /* 0x00007632210b7816 */ /* 0x002fe4000000000b */
[-C--:B------:R-:W-:Y:S02]  /*f080*/  IADD3 R10, P5, R93, R72.reuse, RZ ;  /* 0x000000485d0a7210 */ /* 0x080fe40007fbe0ff */
[----:B------:R-:W-:Y:S01]  /*f090*/  PRMT R2, R34, 0x7632, R2 ;  /* 0x0000763222027816 */ /* 0x000fe20000000002 */
[----:B------:R0:W-:Y:S01]  /*f0a0*/  STG.E.U16 desc[UR6][R12.64], R11 ;  /* 0x0000000b0c007986 */ /* 0x0001e2000c101506 */
[----:B--2---:R-:W-:Y:S01]  /*f0b0*/  IADD3 R16, P6, R77, R72, RZ ;  /* 0x000000484d107210 */ /* 0x004fe20007fde0ff */
[----:B------:R-:W-:Y:S01]  /*f0c0*/  IMAD R33, R75, 0x6e, RZ ;  /* 0x0000006e4b217824 */ /* 0x000fe200078e02ff */
[----:B------:R-:W-:Y:S01]  /*f0d0*/  PRMT R18, R39, 0x7632, R18 ;  /* 0x0000763227127816 */ /* 0x000fe20000000012 */
[----:B------:R1:W-:Y:S01]  /*f0e0*/  STG.E.U16 desc[UR6][R14.64], R34 ;  /* 0x000000220e007986 */ /* 0x0003e2000c101506 */
[----:B------:R-:W-:-:S02]  /*f0f0*/  LEA.HI.X.SX32 R17, R21, R73, 0x1, P6 ;  /* 0x0000004915117211 */ /* 0x000fc400030f0eff */
[-C--:B------:R-:W-:Y:S02]  /*f100*/  LEA.HI.X.SX32 R21, R109, R73.reuse, 0x1, P4 ;  /* 0x000000496d157211 */ /* 0x080fe400020f0eff */
[----:B------:R-:W2:Y:S01]  /*f110*/  LDC R109, c[0x0][0x278] ;  /* 0x00009e00ff6d7b82 */ /* 0x000ea20000000800 */
[----:B----4-:R-:W-:Y:S02]  /*f120*/  PRMT R32, R67, 0x7632, R32 ;  /* 0x0000763243207816 */ /* 0x010fe40000000020 */
        /* <DEDUP_REMOVED lines=12> */
[----:B------:R-:W-:Y:S01]  /*f1f0*/  PRMT R2, R40, 0x7632, R2 ;  /* 0x0000763228027816 */ /* 0x000fe20000000002 */
[----:B-1----:R-:W-:Y:S01]  /*f200*/  IMAD R35, R75, 0x66, RZ ;  /* 0x000000664b237824 */ /* 0x002fe200078e02ff */
[-C--:B------:R-:W-:Y:S01]  /*f210*/  LEA.HI.X.SX32 R11, R9, R73.reuse, 0x1, P5 ;  /* 0x00000049090b7211 */ /* 0x080fe200028f0eff */
[----:B------:R-:W-:Y:S01]  /*f220*/  IMAD R9, R75, 0x33, RZ ;  /* 0x000000334b097824 */ /* 0x000fe200078e02ff */
[-C--:B------:R-:W-:Y:S02]  /*f230*/  IADD3 R16, P4, R29, R72.reuse, RZ ;  /* 0x000000481d107210 */ /* 0x080fe40007f9e0ff */
[-C--:B---3--:R-:W-:Y:S01]  /*f240*/  IADD3 R12, P5, R35, R72.reuse, RZ ;  /* 0x00000048230c7210 */ /* 0x088fe20007fbe0ff */
[----:B------:R1:W-:Y:S01]  /*f250*/  STG.E.U16 desc[UR6][R10.64], R2 ;  /* 0x000000020a007986 */ /* 0x0003e2000c101506 */
[-C--:B------:R-:W-:Y:S02]  /*f260*/  LEA.HI.X.SX32 R17, R113, R73.reuse, 0x1, P4 ;  /* 0x0000004971117211 */ /* 0x080fe400020f0eff */
[----:B------:R-:W-:Y:S01]  /*f270*/  LEA.HI.X.SX32 R13, R9, R73, 0x1, P5 ;  /* 0x00000049090d7211 */ /* 0x000fe200028f0eff */
[----:B------:R-:W-:Y:S01]  /*f280*/  IMAD R9, R75, 0x35, RZ ;  /* 0x000000354b097824 */ /* 0x000fe200078e02ff */
[----:B0-----:R-:W-:Y:S01]  /*f290*/  IADD3 R20, P5, R31, R72, RZ ;  /* 0x000000481f147210 */ /* 0x001fe20007fbe0ff */
[----:B------:R0:W-:Y:S01]  /*f2a0*/  STG.E.U16 desc[UR6][R14.64], R41 ;  /* 0x000000290e007986 */ /* 0x0001e2000c101506 */
[----:B------:R-:W-:-:S02]  /*f2b0*/  PRMT R4, R43, 0x7632, R4 ;  /* 0x000076322b047816 */ /* 0x000fc40000000004 */
[----:B------:R-:W-:Y:S01]  /*f2c0*/  LEA.HI.X.SX32 R21, R9, R73, 0x1, P5 ;  /* 0x0000004909157211 */ /* 0x000fe200028f0eff */
[----:B------:R-:W-:Y:S01]  /*f2d0*/  IMAD R9, R75, 0x37, RZ ;  /* 0x000000374b097824 */ /* 0x000fe200078e02ff */
[----:B-1----:R-:W-:Y:S01]  /*f2e0*/  PRMT R11, R41, 0x7632, R11 ;  /* 0x00007632290b7816 */ /* 0x002fe2000000000b */
[----:B------:R-:W1:Y:S01]  /*f2f0*/  LDC R2, c[0x0][0x278] ;  /* 0x00009e00ff027b82 */ /* 0x000e620000000800 */
[----:B------:R-:W-:-:S03]  /*f300*/  PRMT R10, R42, 0x7632, R10 ;  /* 0x000076322a0a7816 */ /* 0x000fc6000000000a */
[----:B------:R3:W-:Y:S01]  /*f310*/  STG.E.U16 desc[UR6][R12.64], R11 ;  /* 0x0000000b0c007986 */ /* 0x0007e2000c101506 */
[----:B0-----:R-:W-:-:S03]  /*f320*/  IADD3 R14, P6, R19, R72, RZ ;  /* 0x00000048130e7210 */ /* 0x001fc60007fde0ff */
[----:B------:R0:W-:Y:S01]  /*f330*/  STG.E.U16 desc[UR6][R16.64], R42 ;  /* 0x0000002a10007986 */ /* 0x0001e2000c101506 */
[-C--:B------:R-:W-:Y:S01]  /*f340*/  LEA.HI.X.SX32 R15, R23, R73.reuse, 0x1, P6 ;  /* 0x00000049170f7211 */ /* 0x080fe200030f0eff */
[----:B------:R-:W-:Y:S02]  /*f350*/  IMAD R23, R75, 0x70, RZ ;  /* 0x000000704b177824 */ /* 0x000fe400078e02ff */
[----:B------:R4:W-:Y:S03]  /*f360*/  STG.E.U16 desc[UR6][R20.64], R10 ;  /* 0x0000000a14007986 */ /* 0x0009e6000c101506 */
[-C--:B------:R-:W-:Y:S01]  /*f370*/  IADD3 R40, P4, R23, R72.reuse, RZ ;  /* 0x0000004817287210 */ /* 0x080fe20007f9e0ff */
[----:B------:R2:W-:Y:S01]  /*f380*/  STG.E.U16 desc[UR6][R14.64], R43 ;  /* 0x0000002b0e007986 */ /* 0x0005e2000c101506 */
[----:B---3--:R-:W-:Y:S01]  /*f390*/  IADD3 R12, P5, R33, R72, RZ ;  /* 0x00000048210c7210 */ /* 0x008fe20007fbe0ff */
[----:B------:R-:W-:Y:S01]  /*f3a0*/  IMAD R11, R75, 0x74, RZ ;  /* 0x000000744b0b7824 */ /* 0x000fe200078e02ff */
[----:B------:R-:W-:-:S02]  /*f3b0*/  LEA.HI.X.SX32 R41, R115, R73, 0x1, P4 ;  /* 0x0000004973297211 */ /* 0x000fc400020f0eff */
[-C--:B------:R-:W-:Y:S01]  /*f3c0*/  LEA.HI.X.SX32 R13, R9, R73.reuse, 0x1, P5 ;  /* 0x00000049090d7211 */ /* 0x080fe200028f0eff */
[----:B------:R-:W-:Y:S01]  /*f3d0*/  IMAD R9, R75, 0x39, RZ ;  /* 0x000000394b097824 */ /* 0x000fe200078e02ff */
[-C--:B0-----:R-:W-:Y:S01]  /*f3e0*/  IADD3 R16, P5, R25, R72.reuse, RZ ;  /* 0x0000004819107210 */ /* 0x081fe20007fbe0ff */
[----:B----4-:R-:W-:Y:S01]  /*f3f0*/  IMAD R21, R75, 0x76, RZ ;  /* 0x000000764b157824 */ /* 0x010fe200078e02ff */
[----:B------:R-:W0:Y:S01]  /*f400*/  LDC R10, c[0x0][0x278] ;  /* 0x00009e00ff0a7b82 */ /* 0x000e220000000800 */
[----:B------:R3:W-:Y:S01]  /*f410*/  STG.E.U16 desc[UR6][R12.64], R4 ;  /* 0x000000040c007986 */ /* 0x0007e2000c101506 */
[-C--:B------:R-:W-:Y:S01]  /*f420*/  LEA.HI.X.SX32 R17, R9, R73.reuse, 0x1, P5 ;  /* 0x0000004909117211 */ /* 0x080fe200028f0eff */
[----:B--2---:R-:W-:Y:S01]  /*f430*/  IMAD R43, R75, 0x3b, RZ ;  /* 0x0000003b4b2b7824 */ /* 0x004fe200078e02ff */
[-C--:B------:R-:W-:Y:S01]  /*f440*/  IADD3 R104, P6, R11, R72.reuse, RZ ;  /* 0x000000480b687210 */ /* 0x080fe20007fde0ff */
[----:B------:R-:W-:Y:S01]  /*f450*/  IMAD R15, R75, 0x78, RZ ;  /* 0x000000784b0f7824 */ /* 0x000fe200078e02ff */
[----:B------:R-:W-:Y:S01]  /*f460*/  PRMT R9, R36, 0x7632, R9 ;  /* 0x0000763224097816 */ /* 0x000fe20000000009 */
[----:B------:R2:W-:Y:S01]  /*f470*/  STG.E.U16 desc[UR6][R40.64], R36 ;  /* 0x0000002428007986 */ /* 0x0005e2000c101506 */
[----:B------:R-:W-:Y:S01]  /*f480*/  IADD3 R42, P5, R21, R72, RZ ;  /* 0x00000048152a7210 */ /* 0x000fe20007fbe0ff */
[----:B-1----:R-:W-:Y:S01]  /*f490*/  IMAD R111, R2, 0x82, RZ ;  /* 0x00000082026f7824 */ /* 0x002fe200078e02ff */
[-C--:B------:R-:W-:Y:S01]  /*f4a0*/  LEA.HI.X.SX32 R105, R117, R73.reuse, 0x1, P6 ;  /* 0x0000004975697211 */ /* 0x080fe200030f0eff */
[----:B------:R1:W-:Y:S01]  /*f4b0*/  STG.E.U16 desc[UR6][R16.64], R9 ;  /* 0x0000000910007986 */ /* 0x0003e2000c101506 */
[----:B------:R-:W-:Y:S01]  /*f4c0*/  PRMT R14, R37, 0x7632, R14 ;  /* 0x00007632250e7816 */ /* 0x000fe2000000000e */
[----:B---3--:R-:W3:Y:S01]  /*f4d0*/  LDC R4, c[0x0][0x278] ;  /* 0x00009e00ff047b82 */ /* 0x008ee20000000800 */
[----:B------:R-:W-:Y:S01]  /*f4e0*/  IMAD R13, R75, 0x7a, RZ ;  /* 0x0000007a4b0d7824 */ /* 0x000fe200078e02ff */
[----:B------:R-:W-:Y:S01]  /*f4f0*/  LEA.HI.X.SX32 R43, R43, R73, 0x1, P5 ;  /* 0x000000492b2b7211 */ /* 0x000fe200028f0eff */
[----:B------:R4:W-:Y:S01]  /*f500*/  STG.E.U16 desc[UR6][R104.64], R37 ;  /* 0x0000002568007986 */ /* 0x0009e2000c101506 */
[----:B------:R-:W-:-:S02]  /*f510*/  PRMT R20, R38, 0x7632, R20 ;  /* 0x0000763226147816 */ /* 0x000fc40000000014 */
[-C--:B--2---:R-:W-:Y:S01]  /*f520*/  IADD3 R36, P4, R15, R72.reuse, RZ ;  /* 0x000000480f247210 */ /* 0x084fe20007f9e0ff */
[----:B------:R2:W-:Y:S01]  /*f530*/  STG.E.U16 desc[UR6][R42.64], R14 ;  /* 0x0000000e2a007986 */ /* 0x0005e2000c101506 */
[----:B------:R-:W-:Y:S01]  /*f540*/  IADD3 R40, P5, R13, R72, RZ ;  /* 0x000000480d287210 */ /* 0x000fe20007fbe0ff */
[----:B------:R-:W0:Y:S01]  /*f550*/  LDC R12, c[0x0][0x278] ;  /* 0x00009e00ff0c7b82 */ /* 0x000e220000000800 */
[C---:B-1----:R-:W-:Y:S02]  /*f560*/  IMAD R17, R75.reuse, 0x3d, RZ ;  /* 0x0000003d4b117824 */ /* 0x042fe400078e02ff */
[----:B------:R-:W-:Y:S01]  /*f570*/  IMAD R9, R75, 0x7c, RZ ;  /* 0x0000007c4b097824 */ /* 0x000fe200078e02ff */
[----:B----4-:R-:W-:-:S04]  /*f580*/  LEA.HI.X.SX32 R37, R119, R73, 0x1, P4 ;  /* 0x0000004977257211 */ /* 0x010fc800020f0eff */
[----:B------:R-:W1:Y:S01]  /*f590*/  LDC R2, c[0x0][0x278] ;  /* 0x00009e00ff027b82 */ /* 0x000e620000000800 */
[-C--:B------:R-:W-:Y:S01]  /*f5a0*/  LEA.HI.X.SX32 R41, R17, R73.reuse, 0x1, P5 ;  /* 0x0000004911297211 */ /* 0x080fe200028f0eff */
[----:B------:R-:W-:Y:S01]  /*f5b0*/  IMAD R17, R75, 0x7e, RZ ;  /* 0x0000007e4b117824 */ /* 0x000fe200078e02ff */
[-C--:B------:R-:W-:Y:S01]  /*f5c0*/  IADD3 R104, P6, R9, R72.reuse, RZ ;  /* 0x0000004809687210 */ /* 0x080fe20007fde0ff */
[----:B------:R4:W-:Y:S01]  /*f5d0*/  STG.E.U16 desc[UR6][R36.64], R38 ;  /* 0x0000002624007986 */ /* 0x0009e2000c101506 */
[----:B--2---:R-:W-:Y:S02]  /*f5e0*/  IMAD R43, R75, 0x3f, RZ ;  /* 0x0000003f4b2b7824 */ /* 0x004fe400078e02ff */
[----:B------:R-:W-:Y:S01]  /*f5f0*/  LEA.HI.X.SX32 R105, R121, R73, 0x1, P6 ;  /* 0x0000004979697211 */ /* 0x000fe200030f0eff */
[----:B------:R-:W2:Y:S01]  /*f600*/  LDC R14, c[0x0][0x278] ;  /* 0x00009e00ff0e7b82 */ /* 0x000ea20000000800 */
[----:B---3--:R-:W-:Y:S01]  /*f610*/  IMAD R113, R4, 0x84, RZ ;  /* 0x0000008404717824 */ /* 0x008fe200078e02ff */
[----:B------:R3:W-:Y:S04]  /*f620*/  STG.E.U16 desc[UR6][R40.64], R20 ;  /* 0x0000001428007986 */ /* 0x0007e8000c101506 */
[----:B------:R0:W-:Y:S02]  /*f630*/  STG.E.U16 desc[UR6][R104.64], R39 ;  /* 0x0000002768007986 */ /* 0x0001e4000c101506 */
[----:B------:R-:W1:Y:S01]  /*f640*/  LDC R16, c[0x0][0x278] ;  /* 0x00009e00ff107b82 */ /* 0x000e620000000800 */
[----:B----4-:R-:W-:-:S02]  /*f650*/  IADD3 R36, P4, R17, R72, RZ ;  /* 0x0000004811247210 */ /* 0x010fc40007f9e0ff */
[-C--:B------:R-:W-:Y:S02]  /*f660*/  LEA R38, P5, R109, R72.reuse, 0x7 ;  /* 0x000000486d267211 */ /* 0x080fe400078a38ff */
[-C--:B------:R-:W-:Y:S01]  /*f670*/  LEA.HI.X.SX32 R37, R43, R73.reuse, 0x1, P4 ;  /* 0x000000492b257211 */ /* 0x080fe200020f0eff */
[----:B---3--:R-:W-:Y:S01]  /*f680*/  IMAD R41, R75, 0x41, RZ ;  /* 0x000000414b297824 */ /* 0x008fe200078e02ff */
[-C--:B------:R-:W-:Y:S01]  /*f690*/  IADD3 R40, P4, R111, R72.reuse, RZ ;  /* 0x000000486f287210 */ /* 0x080fe20007f9e0ff */
[----:B------:R-:W3:Y:S01]  /*f6a0*/  LDC R4, c[0x0][0x278] ;  /* 0x00009e00ff047b82 */ /* 0x000ee20000000800 */
[----:B------:R-:W-:Y:S01]  /*f6b0*/  PRMT R20, R48, 0x7632, R20 ;  /* 0x0000763230147816 */ /* 0x000fe20000000014 */
[----:B0-----:R-:W-:Y:S01]  /*f6c0*/  IMAD R105, R10, 0x86, RZ ;  /* 0x000000860a697824 */ /* 0x001fe200078e02ff */
[-C--:B------:R-:W-:Y:S01]  /*f6d0*/  LEA.HI.X.SX32 R39, R107, R73.reuse, 0x1, P5 ;  /* 0x000000496b277211 */ /* 0x080fe200028f0eff */
[----:B------:R0:W-:Y:S01]  /*f6e0*/  STG.E.U16 desc[UR6][R36.64], R18 ;  /* 0x0000001224007986 */ /* 0x0001e2000c101506 */
[-C--:B------:R-:W-:Y:S01]  /*f6f0*/  IADD3 R42, P5, R113, R72.reuse, RZ ;  /* 0x00000048712a7210 */ /* 0x080fe20007fbe0ff */
[----:B------:R-:W-:Y:S01]  /*f700*/  IMAD R107, R12, 0x88, RZ ;  /* 0x000000880c6b7824 */ /* 0x000fe200078e02ff */
[-C--:B------:R-:W-:Y:S01]  /*f710*/  LEA.HI.X.SX32 R41, R41, R73.reuse, 0x1, P4 ;  /* 0x0000004929297211 */ /* 0x080fe200020f0eff */
[----:B------:R-:W4:Y:S01]  /*f720*/  LDC R10, c[0x0][0x278] ;  /* 0x00009e00ff0a7b82 */ /* 0x000f220000000800 */
[----:B------:R-:W-:Y:S01]  /*f730*/  LEA.HI.X.SX32 R43, R123, R73, 0x1, P5 ;  /* 0x000000497b2b7211 */ /* 0x000fe200028f0eff */
[----:B------:R2:W-:Y:S04]  /*f740*/  STG.E.U16 desc[UR6][R38.64], R48 ;  /* 0x0000003026007986 */ /* 0x0005e8000c101506 */
[----:B------:R2:W-:Y:S02]  /*f750*/  STG.E.U16 desc[UR6][R40.64], R20 ;  /* 0x0000001428007986 */ /* 0x0005e4000c101506 */
[----:B0-----:R-:W0:Y:S01]  /*f760*/  LDC R18, c[0x0][0x278] ;  /* 0x00009e00ff127b82 */ /* 0x001e220000000800 */
[----:B------:R-:W-:Y:S01]  /*f770*/  IMAD R37, R75, 0x43, RZ ;  /* 0x000000434b257824 */ /* 0x000fe200078e02ff */
[----:B------:R1:W-:Y:S01]  /*f780*/  STG.E.U16 desc[UR6][R42.64], R49 ;  /* 0x000000312a007986 */ /* 0x0003e2000c101506 */
[-C--:B------:R-:W-:Y:S01]  /*f790*/  IADD3 R36, P5, R105, R72.reuse, RZ ;  /* 0x0000004869247210 */ /* 0x080fe20007fbe0ff */
[----:B--2---:R-:W-:Y:S01]  /*f7a0*/  IMAD R39, R14, 0x8a, RZ ;  /* 0x0000008a0e277824 */ /* 0x004fe200078e02ff */
[----:B------:R-:W-:-:S03]  /*f7b0*/  IADD3 R38, P4, R107, R72, RZ ;  /* 0x000000486b267210 */ /* 0x000fc60007f9e0ff */
[----:B------:R-:W2:Y:S01]  /*f7c0*/  LDC R12, c[0x0][0x278] ;  /* 0x00009e00ff0c7b82 */ /* 0x000ea20000000800 */
[-C--:B------:R-:W-:Y:S01]  /*f7d0*/  LEA.HI.X.SX32 R37, R37, R73.reuse, 0x1, P5 ;  /* 0x0000004925257211 */ /* 0x080fe200028f0eff */
[----:B------:R-:W-:Y:S01]  /*f7e0*/  IMAD R41, R75, 0x45, RZ ;  /* 0x000000454b297824 */ /* 0x000fe200078e02ff */
[----:B------:R-:W-:Y:S01]  /*f7f0*/  IADD3 R40, P5, R39, R72, RZ ;  /* 0x0000004827287210 */ /* 0x000fe20007fbe0ff */
[----:B---3--:R-:W-:Y:S01]  /*f800*/  IMAD R105, R4, 0x90, RZ ;  /* 0x0000009004697824 */ /* 0x008fe200078e02ff */
[-C--:B------:R-:W-:Y:S01]  /*f810*/  LEA.HI.X.SX32 R39, R125, R73.reuse, 0x1, P4 ;  /* 0x000000497d277211 */ /* 0x080fe200020f0eff */
[----:B-1----:R-:W-:Y:S01]  /*f820*/  IMAD R49, R2, 0x8e, RZ ;  /* 0x0000008e02317824 */ /* 0x002fe200078e02ff */
[----:B------:R1:W-:Y:S01]  /*f830*/  STG.E.U16 desc[UR6][R36.64], R22 ;  /* 0x0000001624007986 */ /* 0x0003e2000c101506 */
[----:B------:R-:W3:Y:S01]  /*f840*/  LDC R2, c[0x0][0x278] ;  /* 0x00009e00ff027b82 */ /* 0x000ee20000000800 */
[----:B------:R-:W-:Y:S01]  /*f850*/  IMAD R43, R16, 0x8c, RZ ;  /* 0x0000008c102b7824 */ /* 0x000fe200078e02ff */
[----:B------:R-:W-:Y:S01]  /*f860*/  LEA.HI.X.SX32 R41, R41, R73, 0x1, P5 ;  /* 0x0000004929297211 */ /* 0x000fe200028f0eff */
[----:B------:R4:W-:Y:S01]  /*f870*/  STG.E.U16 desc[UR6][R38.64], R50 ;  /* 0x0000003226007986 */ /* 0x0009e2000c101506 */
[----:B------:R-:W-:-:S02]  /*f880*/  PRMT R20, R50, 0x7632, R20 ;  /* 0x0000763232147816 */ /* 0x000fc40000000014 */
[-C--:B------:R-:W-:Y:S02]  /*f890*/  IADD3 R42, P6, R43, R72.reuse, RZ ;  /* 0x000000482b2a7210 */ /* 0x080fe40007fde0ff */
[----:B------:R-:W3:Y:S01]  /*f8a0*/  LDC R14, c[0x0][0x278] ;  /* 0x00009e00ff0e7b82 */ /* 0x000ee20000000800 */
[----:B------:R2:W-:Y:S01]  /*f8b0*/  STG.E.U16 desc[UR6][R40.64], R20 ;  /* 0x0000001428007986 */ /* 0x0005e2000c101506 */
[-C--:B------:R-:W-:Y:S01]  /*f8c0*/  LEA.HI.X.SX32 R43, R127, R73.reuse, 0x1, P6 ;  /* 0x000000497f2b7211 */ /* 0x080fe200030f0eff */
[----:B-1----:R-:W-:Y:S01]  /*f8d0*/  IMAD R37, R75, 0x47, RZ ;  /* 0x000000474b257824 */ /* 0x002fe200078e02ff */
[-C--:B------:R-:W-:Y:S01]  /*f8e0*/  IADD3 R36, P5, R49, R72.reuse, RZ ;  /* 0x0000004831247210 */ /* 0x080fe20007fbe0ff */
[----:B0-----:R-:W-:Y:S01]  /*f8f0*/  IMAD R49, R18, 0x94, RZ ;  /* 0x0000009412317824 */ /* 0x001fe200078e02ff */
[----:B------:R-:W-:Y:S01]  /*f900*/  PRMT R22, R45, 0x7632, R22 ;  /* 0x000076322d167816 */ /* 0x000fe20000000016 */
[----:B----4-:R-:W-:Y:S01]  /*f910*/  IMAD R39, R10, 0x92, RZ ;  /* 0x000000920a277824 */ /* 0x010fe200078e02ff */
[----:B------:R-:W0:Y:S01]  /*f920*/  LDC R16, c[0x0][0x278] ;  /* 0x00009e00ff107b82 */ /* 0x000e220000000800 */
[----:B------:R-:W-:Y:S01]  /*f930*/  IADD3 R38, P4, R105, R72, RZ ;  /* 0x0000004869267210 */ /* 0x000fe20007f9e0ff */
[----:B------:R1:W-:Y:S01]  /*f940*/  STG.E.U16 desc[UR6][R42.64], R51 ;  /* 0x000000332a007986 */ /* 0x0003e2000c101506 */
[----:B------:R-:W-:-:S02]  /*f950*/  LEA.HI.X.SX32 R37, R37, R73, 0x1, P5 ;  /* 0x0000004925257211 */ /* 0x000fc400028f0eff */
[-C--:B--2---:R-:W-:Y:S01]  /*f960*/  IADD3 R40, P5, R39, R72.reuse, RZ ;  /* 0x0000004827287210 */ /* 0x084fe20007fbe0ff */
[----:B------:R-:W-:Y:S01]  /*f970*/  IMAD R41, R75, 0x49, RZ ;  /* 0x000000494b297824 */ /* 0x000fe200078e02ff */
[-C--:B------:R-:W-:Y:S01]  /*f980*/  LEA.HI.X.SX32 R39, R129, R73.reuse, 0x1, P4 ;  /* 0x0000004981277211 */ /* 0x080fe200020f0eff */
[----:B------:R-:W2:Y:S01]  /*f990*/  LDC R4, c[0x0][0x278] ;  /* 0x00009e00ff047b82 */ /* 0x000ea20000000800 */
[----:B------:R4:W-:Y:S01]  /*f9a0*/  STG.E.U16 desc[UR6][R36.64], R24 ;  /* 0x0000001824007986 */ /* 0x0009e2000c101506 */
[----:B------:R-:W-:Y:S02]  /*f9b0*/  PRMT R20, R44, 0x7632, R20 ;  /* 0x000076322c147816 */ /* 0x000fe40000000014 */
[-C--:B------:R-:W-:Y:S01]  /*f9c0*/  LEA.HI.X.SX32 R41, R41, R73.reuse, 0x1, P5 ;  /* 0x0000004929297211 */ /* 0x080fe200028f0eff */
[----:B------:R4:W-:Y:S01]  /*f9d0*/  STG.E.U16 desc[UR6][R38.64], R44 ;  /* 0x0000002c26007986 */ /* 0x0009e2000c101506 */
[----:B-1----:R-:W-:Y:S01]  /*f9e0*/  IADD3 R42, P6, R49, R72, RZ ;  /* 0x00000048312a7210 */ /* 0x002fe20007fde0ff */
[----:B------:R-:W-:Y:S01]  /*f9f0*/  IMAD R49, R12, 0x96, RZ ;  /* 0x000000960c317824 */ /* 0x000fe200078e02ff */
[----:B------:R-:W1:Y:S01]  /*fa00*/  LDC R10, c[0x0][0x278] ;  /* 0x00009e00ff0a7b82 */ /* 0x000e620000000800 */
[----:B------:R4:W-:Y:S01]  /*fa10*/  STG.E.U16 desc[UR6][R40.64], R20 ;  /* 0x0000001428007986 */ /* 0x0009e2000c101506 */
[----:B------:R-:W-:Y:S01]  /*fa20*/  LEA.HI.X.SX32 R43, R131, R73, 0x1, P6 ;  /* 0x00000049832b7211 */ /* 0x000fe200030f0eff */
[----:B---3--:R-:W-:-:S02]  /*fa30*/  IMAD R51, R14, 0x98, RZ ;  /* 0x000000980e337824 */ /* 0x008fc400078e02ff */
[----:B----4-:R-:W-:Y:S01]  /*fa40*/  IMAD R37, R75, 0x4b, RZ ;  /* 0x0000004b4b257824 */ /* 0x010fe200078e02ff */
[-C--:B------:R-:W-:Y:S01]  /*fa50*/  IADD3 R36, P5, R49, R72.reuse, RZ ;  /* 0x0000004831247210 */ /* 0x080fe20007fbe0ff */
[----:B------:R0:W-:Y:S01]  /*fa60*/  STG.E.U16 desc[UR6][R42.64], R45 ;  /* 0x0000002d2a007986 */ /* 0x0001e2000c101506 */
[----:B------:R-:W3:Y:S01]  /*fa70*/  LDC R18, c[0x0][0x278] ;  /* 0x00009e00ff127b82 */ /* 0x000ee20000000800 */
[----:B------:R-:W-:Y:S01]  /*fa80*/  IMAD R39, R2, 0x9a, RZ ;  /* 0x0000009a02277824 */ /* 0x000fe200078e02ff */
[-C--:B------:R-:W-:Y:S02]  /*fa90*/  IADD3 R38, P4, R51, R72.reuse, RZ ;  /* 0x0000004833267210 */ /* 0x080fe40007f9e0ff */
[-C--:B------:R-:W-:Y:S01]  /*faa0*/  LEA.HI.X.SX32 R37, R37, R73.reuse, 0x1, P5 ;  /* 0x0000004925257211 */ /* 0x080fe200028f0eff */
[----:B------:R-:W-:Y:S01]  /*fab0*/  IMAD R41, R75, 0x4d, RZ ;  /* 0x0000004d4b297824 */ /* 0x000fe200078e02ff */
[-C--:B------:R-:W-:Y:S02]  /*fac0*/  IADD3 R40, P5, R39, R72.reuse, RZ ;  /* 0x0000004827287210 */ /* 0x080fe40007fbe0ff */
[----:B------:R-:W4:Y:S01]  /*fad0*/  LDC R12, c[0x0][0x278] ;  /* 0x00009e00ff0c7b82 */ /* 0x000f220000000800 */
[-C--:B------:R-:W-:Y:S01]  /*fae0*/  LEA.HI.X.SX32 R39, R101, R73.reuse, 0x1, P4 ;  /* 0x0000004965277211 */ /* 0x080fe200020f0eff */
[----:B------:R1:W-:Y:S01]  /*faf0*/  STG.E.U16 desc[UR6][R36.64], R22 ;  /* 0x0000001624007986 */ /* 0x0003e2000c101506 */
[----:B0-----:R-:W-:Y:S01]  /*fb00*/  IMAD R43, R16, 0x9c, RZ ;  /* 0x0000009c102b7824 */ /* 0x001fe200078e02ff */
[----:B------:R-:W-:Y:S01]  /*fb10*/  LEA.HI.X.SX32 R41, R41, R73, 0x1, P5 ;  /* 0x0000004929297211 */ /* 0x000fe200028f0eff */
[----:B--2---:R-:W-:Y:S01]  /*fb20*/  IMAD R45, R4, 0x9e, RZ ;  /* 0x0000009e042d7824 */ /* 0x004fe200078e02ff */
[----:B------:R-:W-:Y:S01]  /*fb30*/  PRMT R20, R46, 0x7632, R20 ;  /* 0x000076322e147816 */ /* 0x000fe20000000014 */
[----:B------:R0:W-:Y:S01]  /*fb40*/  STG.E.U16 desc[UR6][R38.64], R46 ;  /* 0x0000002e26007986 */ /* 0x0001e2000c101506 */
[----:B------:R-:W2:Y:S01]  /*fb50*/  LDC R2, c[0x0][0x278] ;  /* 0x00009e00ff027b82 */ /* 0x000ea20000000800 */
[----:B------:R-:W-:Y:S01]  /*fb60*/  IADD3 R42, P6, R43, R72, RZ ;  /* 0x000000482b2a7210 */ /* 0x000fe20007fde0ff */
[----:B-1----:R-:W-:Y:S01]  /*fb70*/  IMAD R49, R10, 0xa0, RZ ;  /* 0x000000a00a317824 */ /* 0x002fe200078e02ff */
[----:B------:R1:W-:Y:S01]  /*fb80*/  STG.E.U16 desc[UR6][R40.64], R20 ;  /* 0x0000001428007986 */ /* 0x0003e2000c101506 */
[----:B------:R-:W-:-:S02]  /*fb90*/  PRMT R24, R47, 0x7632, R24 ;  /* 0x000076322f187816 */ /* 0x000fc40000000018 */
[-C--:B------:R-:W-:Y:S01]  /*fba0*/  LEA.HI.X.SX32 R43, R103, R73.reuse, 0x1, P6 ;  /* 0x00000049672b7211 */ /* 0x080fe200030f0eff */
[----:B------:R-:W-:Y:S01]  /*fbb0*/  IMAD R37, R75, 0x4f, RZ ;  /* 0x0000004f4b257824 */ /* 0x000fe200078e02ff */
[----:B------:R-:W2:Y:S01]  /*fbc0*/  LDC R14, c[0x0][0x278] ;  /* 0x00009e00ff0e7b82 */ /* 0x000ea20000000800 */
[-C--:B------:R-:W-:Y:S01]  /*fbd0*/  IADD3 R36, P5, R45, R72.reuse, RZ ;  /* 0x000000482d247210 */ /* 0x080fe20007fbe0ff */
[----:B---3--:R-:W-:Y:S01]  /*fbe0*/  IMAD R45, R18, 0xa4, RZ ;  /* 0x000000a4122d7824 */ /* 0x008fe200078e02ff */
[----:B------:R3:W-:Y:S01]  /*fbf0*/  STG.E.U16 desc[UR6][R42.64], R47 ;  /* 0x0000002f2a007986 */ /* 0x0007e2000c101506 */
[----:B0-----:R-:W-:Y:S02]  /*fc00*/  IADD3 R38, P4, R49, R72, RZ ;  /* 0x0000004831267210 */ /* 0x001fe40007f9e0ff */
[----:B------:R-:W-:Y:S01]  /*fc10*/  LEA.HI.X.SX32 R37, R37, R73, 0x1, P5 ;  /* 0x0000004925257211 */ /* 0x000fe200028f0eff */
[----:B-1----:R-:W-:Y:S01]  /*fc20*/  IMAD R41, R75, 0x51, RZ ;  /* 0x000000514b297824 */ /* 0x002fe200078e02ff */
[----:B------:R-:W0:Y:S01]  /*fc30*/  LDC R4, c[0x0][0x278] ;  /* 0x00009e00ff047b82 */ /* 0x000e220000000800 */
[----:B----4-:R-:W-:Y:S01]  /*fc40*/  IMAD R39, R12, 0xa2, RZ ;  /* 0x000000a20c277824 */ /* 0x010fe200078e02ff */
[----:B------:R-:W-:Y:S01]  /*fc50*/  PRMT R20, R56, 0x7632, R20 ;  /* 0x0000763238147816 */ /* 0x000fe20000000014 */
[----:B------:R1:W-:Y:S01]  /*fc60*/  STG.E.U16 desc[UR6][R36.64], R24 ;  /* 0x0000001824007986 */ /* 0x0003e2000c101506 */
[----:B------:R-:W-:-:S02]  /*fc70*/  PRMT R22, R57, 0x7632, R22 ;  /* 0x0000763239167816 */ /* 0x000fc40000000016 */
[-C--:B------:R-:W-:Y:S02]  /*fc80*/  IADD3 R40, P5, R39, R72.reuse, RZ ;  /* 0x0000004827287210 */ /* 0x080fe40007fbe0ff */
[----:B------:R-:W4:Y:S01]  /*fc90*/  LDC R16, c[0x0][0x278] ;  /* 0x00009e00ff107b82 */ /* 0x000f220000000800 */
[----:B---3--:R-:W-:Y:S01]  /*fca0*/  IADD3 R42, P6, R45, R72, RZ ;  /* 0x000000482d2a7210 */ /* 0x008fe20007fde0ff */
[----:B--2---:R-:W-:Y:S01]  /*fcb0*/  IMAD R45, R2, 0xa6, RZ ;  /* 0x000000a6022d7824 */ /* 0x004fe200078e02ff */
[-C--:B------:R-:W-:Y:S02]  /*fcc0*/  LEA.HI.X.SX32 R39, R97, R73.reuse, 0x1, P4 ;  /* 0x0000004961277211 */ /* 0x080fe400020f0eff */
[-C--:B------:R-:W-:Y:S01]  /*fcd0*/  LEA.HI.X.SX32 R41, R41, R73.reuse, 0x1, P5 ;  /* 0x0000004929297211 */ /* 0x080fe200028f0eff */
[----:B-1----:R-:W-:Y:S02]  /*fce0*/  IMAD R37, R75, 0x53, RZ ;  /* 0x000000534b257824 */ /* 0x002fe400078e02ff */
[----:B------:R-:W1:Y:S01]  /*fcf0*/  LDC R10, c[0x0][0x278] ;  /* 0x00009e00ff0a7b82 */ /* 0x000e620000000800 */
[----:B------:R0:W-:Y:S01]  /*fd00*/  STG.E.U16 desc[UR6][R38.64], R56 ;  /* 0x0000003826007986 */ /* 0x0001e2000c101506 */
[----:B------:R-:W-:Y:S01]  /*fd10*/  IMAD R47, R14, 0xa8, RZ ;  /* 0x000000a80e2f7824 */ /* 0x000fe200078e02ff */
[----:B------:R-:W-:-:S02]  /*fd20*/  LEA.HI.X.SX32 R43, R99, R73, 0x1, P6 ;  /* 0x00000049632b7211 */ /* 0x000fc400030f0eff */
[-C--:B------:R-:W-:Y:S01]  /*fd30*/  IADD3 R36, P5, R45, R72.reuse, RZ ;  /* 0x000000482d247210 */ /* 0x080fe20007fbe0ff */
[----:B------:R2:W-:Y:S01]  /*fd40*/  STG.E.U16 desc[UR6][R40.64], R20 ;  /* 0x0000001428007986 */ /* 0x0005e2000c101506 */
[----:B------:R-:W-:Y:S01]  /*fd50*/  PRMT R24, R59, 0x7632, R24 ;  /* 0x000076323b187816 */ /* 0x000fe20000000018 */
[----:B------:R-:W3:Y:S01]  /*fd60*/  LDC R2, c[0x0][0x278] ;  /* 0x00009e00ff027b82 */ /* 0x000ee20000000800 */
[-C--:B------:R-:W-:Y:S01]  /*fd70*/  LEA.HI.X.SX32 R37, R37, R73.reuse, 0x1, P5 ;  /* 0x0000004925257211 */ /* 0x080fe200028f0eff */
[----:B------:R4:W-:Y:S01]  /*fd80*/  STG.E.U16 desc[UR6][R42.64], R57 ;  /* 0x000000392a007986 */ /* 0x0009e2000c101506 */
[----:B0-----:R-:W-:Y:S01]  /*fd90*/  IMAD R39, R4, 0xaa, RZ ;  /* 0x000000aa04277824 */ /* 0x001fe200078e02ff */
[-C--:B------:R-:W-:Y:S02]  /*fda0*/  IADD3 R38, P4, R47, R72.reuse, RZ ;  /* 0x000000482f267210 */ /* 0x080fe40007f9e0ff */
[----:B------:R0:W-:Y:S02]  /*fdb0*/  STG.E.U16 desc[UR6][R36.64], R22 ;  /* 0x0000001624007986 */ /* 0x0001e4000c101506 */
[----:B------:R-:W3:Y:S01]  /*fdc0*/  LDC R12, c[0x0][0x278] ;  /* 0x00009e00ff0c7b82 */ /* 0x000ee20000000800 */
[----:B--2---:R-:W-:Y:S01]  /*fdd0*/  IADD3 R40, P5, R39, R72, RZ ;  /* 0x0000004827287210 */ /* 0x004fe20007fbe0ff */
[----:B------:R-:W-:Y:S01]  /*fde0*/  IMAD R41, R75, 0x55, RZ ;  /* 0x000000554b297824 */ /* 0x000fe200078e02ff */
[----:B------:R-:W-:Y:S01]  /*fdf0*/  LEA.HI.X.SX32 R39, R89, R73, 0x1, P4 ;  /* 0x0000004959277211 */ /* 0x000fe200020f0eff */
[----:B----4-:R-:W-:Y:S01]  /*fe00*/  IMAD R43, R16, 0xac, RZ ;  /* 0x000000ac102b7824 */ /* 0x010fe200078e02ff */
[----:B------:R-:W-:-:S03]  /*fe10*/  PRMT R20, R58, 0x7632, R20 ;  /* 0x000076323a147816 */ /* 0x000fc60000000014 */
[----:B------:R-:W2:Y:S01]  /*fe20*/  LDC R18, c[0x0][0x278] ;  /* 0x00009e00ff127b82 */ /* 0x000ea20000000800 */
[----:B-1----:R-:W-:Y:S01]  /*fe30*/  IMAD R45, R10, 0xae, RZ ;  /* 0x000000ae0a2d7824 */ /* 0x002fe200078e02ff */
[----:B------:R3:W-:Y:S01]  /*fe40*/  STG.E.U16 desc[UR6][R38.64], R58 ;  /* 0x0000003a26007986 */ /* 0x0007e2000c101506 */
[-C--:B------:R-:W-:Y:S01]  /*fe50*/  IADD3 R42, P6, R43, R72.reuse, RZ ;  /* 0x000000482b2a7210 */ /* 0x080fe20007fde0ff */
[----:B0-----:R-:W-:Y:S01]  /*fe60*/  IMAD R37, R75, 0x57, RZ ;  /* 0x000000574b257824 */ /* 0x001fe200078e02ff */
[-C--:B------:R-:W-:Y:S02]  /*fe70*/  LEA.HI.X.SX32 R41, R41, R73.reuse, 0x1, P5 ;  /* 0x0000004929297211 */ /* 0x080fe400028f0eff */
[----:B------:R-:W-:Y:S01]  /*fe80*/  LEA.HI.X.SX32 R43, R95, R73, 0x1, P6 ;  /* 0x000000495f2b7211 */ /* 0x000fe200030f0eff */
[----:B------:R-:W0:Y:S01]  /*fe90*/  LDC R4, c[0x0][0x278] ;  /* 0x00009e00ff047b82 */ /* 0x000e220000000800 */
[----:B------:R-:W-:Y:S01]  /*fea0*/  IADD3 R36, P5, R45, R72, RZ ;  /* 0x000000482d247210 */ /* 0x000fe20007fbe0ff */
[----:B------:R1:W-:Y:S01]  /*feb0*/  STG.E.U16 desc[UR6][R40.64], R20 ;  /* 0x0000001428007986 */ /* 0x0003e2000c101506 */
[----:B------:R-:W-:-:S02]  /*fec0*/  PRMT R22, R53, 0x7632, R22 ;  /* 0x0000763235167816 */ /* 0x000fc40000000016 */
[----:B------:R-:W-:Y:S01]  /*fed0*/  LEA.HI.X.SX32 R37, R37, R73, 0x1, P5 ;  /* 0x0000004925257211 */ /* 0x000fe200028f0eff */
[----:B---3--:R-:W-:Y:S01]  /*fee0*/  IMAD R39, R2, 0xb2, RZ ;  /* 0x000000b202277824 */ /* 0x008fe200078e02ff */
[----:B------:R3:W-:Y:S01]  /*fef0*/  STG.E.U16 desc[UR6][R42.64], R59 ;  /* 0x0000003b2a007986 */ /* 0x0007e2000c101506 */
[----:B------:R-:W4:Y:S01]  /*ff00*/  LDC R10, c[0x0][0x278] ;  /* 0x00009e00ff0a7b82 */ /* 0x000f220000000800 */
[----:B------:R-:W-:Y:S02]  /*ff10*/  IMAD R47, R12, 0xb0, RZ ;  /* 0x000000b00c2f7824 */ /* 0x000fe400078e02ff */
[----:B------:R3:W-:Y:S03]  /*ff20*/  STG.E.U16 desc[UR6][R36.64], R24 ;  /* 0x0000001824007986 */ /* 0x0007e6000c101506 */
[-C--:B------:R-:W-:Y:S01]  /*ff30*/  IADD3 R38, P4, R47, R72.reuse, RZ ;  /* 0x000000482f267210 */ /* 0x080fe20007f9e0ff */
[----:B-1----:R-:W-:Y:S01]  /*ff40*/  IMAD R41, R75, 0x59, RZ ;  /* 0x000000594b297824 */ /* 0x002fe200078e02ff */
[----:B------:R-:W1:Y:S01]  /*ff50*/  LDC R14, c[0x0][0x278] ;  /* 0x00009e00ff0e7b82 */ /* 0x000e620000000800 */
[----:B--2---:R-:W-:Y:S01]  /*ff60*/  IMAD R45, R18, 0xb4, RZ ;  /* 0x000000b4122d7824 */ /* 0x004fe200078e02ff */
[----:B------:R-:W-:-:S02]  /*ff70*/  IADD3 R40, P5, R39, R72, RZ ;  /* 0x0000004827287210 */ /* 0x000fc40007fbe0ff */
[-C--:B------:R-:W-:Y:S02]  /*ff80*/  LEA.HI.X.SX32 R39, R91, R73.reuse, 0x1, P4 ;  /* 0x000000495b277211 */ /* 0x080fe400020f0eff */
[-C--:B---3--:R-:W-:Y:S01]  /*ff90*/  IADD3 R42, P6, R45, R72.reuse, RZ ;  /* 0x000000482d2a7210 */ /* 0x088fe20007fde0ff */
[----:B------:R-:W-:Y:S01]  /*ffa0*/  IMAD R37, R75, 0x5b, RZ ;  /* 0x0000005b4b257824 */ /* 0x000fe200078e02ff */
[----:B------:R-:W2:Y:S01]  /*ffb0*/  LDC R2, c[0x0][0x278] ;  /* 0x00009e00ff027b82 */ /* 0x000ea20000000800 */
[----:B0-----:R-:W-:Y:S01]  /*ffc0*/  IMAD R45, R4, 0xb6, RZ ;  /* 0x000000b6042d7824 */ /* 0x001fe200078e02ff */
[----:B------:R4:W-:Y:S01]  /*ffd0*/  STG.E.U16 desc[UR6][R38.64], R52 ;  /* 0x0000003426007986 */ /* 0x0009e2000c101506 */
[-C--:B------:R-:W-:Y:S02]  /*ffe0*/  LEA.HI.X.SX32 R41, R41, R73.reuse, 0x1, P5 ;  /* 0x0000004929297211 */ /* 0x080fe400028f0eff */
[----:B------:R-:W-:Y:S01]  /*fff0*/  PRMT R20, R52, 0x7632, R20 ;  /* 0x0000763234147816 */ /* 0x000fe20000000014 */
[----:B------:R-:W0:Y:S01]  /*10000*/  LDS.128 R88, [R88] ;  /* 0x0000000058587984 */ /* 0x000e220000000c00 */
[----:B------:R-:W-:Y:S01]  /*10010*/  LEA.HI.X.SX32 R43, R93, R73, 0x1, P6 ;  /* 0x000000495d2b7211 */ /* 0x000fe200030f0eff */
[----:B------:R-:W3:Y:S01]  /*10020*/  LDC R16, c[0x0][0x278] ;  /* 0x00009e00ff107b82 */ /* 0x000ee20000000800 */
[----:B------:R-:W-:Y:S01]  /*10030*/  IADD3 R36, P5, R45, R72, RZ ;  /* 0x000000482d247210 */ /* 0x000fe20007fbe0ff */
[----:B------:R1:W-:Y:S01]  /*10040*/  STG.E.U16 desc[UR6][R40.64], R20 ;  /* 0x0000001428007986 */ /* 0x0003e2000c101506 */
[----:B------:R-:W-:-:S02]  /*10050*/  PRMT R24, R55, 0x7632, R24 ;  /* 0x0000763237187816 */ /* 0x000fc40000000018 */
[----:B------:R-:W-:Y:S01]  /*10060*/  LEA.HI.X.SX32 R37, R37, R73, 0x1, P5 ;  /* 0x0000004925257211 */ /* 0x000fe200028f0eff */
[----:B----4-:R-:W-:Y:S01]  /*10070*/  IMAD R39, R10, 0xba, RZ ;  /* 0x000000ba0a277824 */ /* 0x010fe200078e02ff */
[----:B------:R-:W-:Y:S01]  /*10080*/  STG.E.U16 desc[UR6][R42.64], R53 ;  /* 0x000000352a007986 */ /* 0x000fe2000c101506 */
[----:B------:R-:W4:Y:S01]  /*10090*/  LDC R12, c[0x0][0x278] ;  /* 0x00009e00ff0c7b82 */ /* 0x000f220000000800 */
[----:B-1----:R-:W-:Y:S02]  /*100a0*/  IMAD R47, R14, 0xb8, RZ ;  /* 0x000000b80e2f7824 */ /* 0x002fe400078e02ff */
[----:B------:R1:W-:Y:S03]  /*100b0*/  STG.E.U16 desc[UR6][R36.64], R22 ;  /* 0x0000001624007986 */ /* 0x0003e6000c101506 */
[-C--:B------:R-:W-:Y:S01]  /*100c0*/  IADD3 R38, P4, R47, R72.reuse, RZ ;  /* 0x000000482f267210 */ /* 0x080fe20007f9e0ff */
[----:B------:R-:W-:Y:S01]  /*100d0*/  IMAD R41, R75, 0x5d, RZ ;  /* 0x0000005d4b297824 */ /* 0x000fe200078e02ff */
[----:B------:R-:W0:Y:S01]  /*100e0*/  LDC R4, c[0x0][0x278] ;  /* 0x00009e00ff047b82 */ /* 0x000e220000000800 */
[----:B--2---:R-:W-:Y:S01]  /*100f0*/  IMAD R45, R2, 0xbe, RZ ;  /* 0x000000be022d7824 */ /* 0x004fe200078e02ff */
[----:B------:R-:W-:-:S02]  /*10100*/  IADD3 R40, P5, R39, R72, RZ ;  /* 0x0000004827287210 */ /* 0x000fc40007fbe0ff */
[-C--:B------:R-:W-:Y:S02]  /*10110*/  LEA.HI.X.SX32 R39, R77, R73.reuse, 0x1, P4 ;  /* 0x000000494d277211 */ /* 0x080fe400020f0eff */
[-C--:B------:R-:W-:Y:S01]  /*10120*/  LEA.HI.X.SX32 R41, R41, R73.reuse, 0x1, P5 ;  /* 0x0000004929297211 */ /* 0x080fe200028f0eff */
[----:B-1----:R-:W-:Y:S01]  /*10130*/  IMAD R37, R75, 0x5f, RZ ;  /* 0x0000005f4b257824 */ /* 0x002fe200078e02ff */
[----:B------:R-:W1:Y:S01]  /*10140*/  LDC R18, c[0x0][0x278] ;  /* 0x00009e00ff127b82 */ /* 0x000e620000000800 */
[----:B---3--:R-:W-:Y:S01]  /*10150*/  IMAD R43, R16, 0xbc, RZ ;  /* 0x000000bc102b7824 */ /* 0x008fe200078e02ff */
[----:B------:R-:W-:Y:S01]  /*10160*/  PRMT R20, R54, 0x7632, R20 ;  /* 0x0000763236147816 */ /* 0x000fe20000000014 */
[----:B------:R0:W-:Y:S01]  /*10170*/  STG.E.U16 desc[UR6][R38.64], R54 ;  /* 0x0000003626007986 */ /* 0x0001e2000c101506 */
[-C--:B------:R-:W-:Y:S02]  /*10180*/  IADD3 R36, P5, R45, R72.reuse, RZ ;  /* 0x000000482d247210 */ /* 0x080fe40007fbe0ff */
[----:B------:R-:W-:Y:S01]  /*10190*/  IADD3 R42, P6, R43, R72, RZ ;  /* 0x000000482b2a7210 */ /* 0x000fe20007fde0ff */
[----:B------:R2:W-:Y:S01]  /*101a0*/  STG.E.U16 desc[UR6][R40.64], R20 ;  /* 0x0000001428007986 */ /* 0x0005e2000c101506 */
[----:B------:R-:W3:Y:S01]  /*101b0*/  LDC R10, c[0x0][0x278] ;  /* 0x00009e00ff0a7b82 */ /* 0x000ee20000000800 */
[----:B----4-:R-:W-:Y:S01]  /*101c0*/  IMAD R47, R12, 0xc0, RZ ;  /* 0x000000c00c2f7824 */ /* 0x010fe200078e02ff */
[----:B------:R-:W-:-:S02]  /*101d0*/  LEA.HI.X.SX32 R43, R85, R73, 0x1, P6 ;  /* 0x00000049552b7211 */ /* 0x000fc400030f0eff */
[----:B------:R-:W-:Y:S02]  /*101e0*/  LEA.HI.X.SX32 R37, R37, R73, 0x1, P5 ;  /* 0x0000004925257211 */ /* 0x000fe400028f0eff */
[----:B------:R-:W-:Y:S01]  /*101f0*/  PRMT R22, R61, 0x7632, R22 ;  /* 0x000076323d167816 */ /* 0x000fe20000000016 */
[----:B------:R4:W-:Y:S01]  /*10200*/  STG.E.U16 desc[UR6][R42.64], R55 ;  /* 0x000000372a007986 */ /* 0x0009e2000c101506 */
[----:B------:R-:W3:Y:S01]  /*10210*/  LDC R2, c[0x0][0x278] ;  /* 0x00009e00ff027b82 */ /* 0x000ee20000000800 */
[----:B0-----:R-:W-:Y:S01]  /*10220*/  IMAD R39, R4, 0xc2, RZ ;  /* 0x000000c204277824 */ /* 0x001fe200078e02ff */
[-C--:B------:R-:W-:Y:S01]  /*10230*/  IADD3 R38, P4, R47, R72.reuse, RZ ;  /* 0x000000482f267210 */ /* 0x080fe20007f9e0ff */
[----:B--2---:R-:W-:Y:S01]  /*10240*/  IMAD R41, R75, 0x61, RZ ;  /* 0x000000614b297824 */ /* 0x004fe200078e02ff */
[----:B------:R-:W-:Y:S01]  /*10250*/  PRMT R20, R60, 0x7632, R20 ;  /* 0x000076323c147816 */ /* 0x000fe20000000014 */
[----:B------:R0:W-:Y:S01]  /*10260*/  STG.E.U16 desc[UR6][R36.64], R24 ;  /* 0x0000001824007986 */ /* 0x0001e2000c101506 */
[----:B------:R-:W-:-:S02]  /*10270*/  IADD3 R40, P5, R39, R72, RZ ;  /* 0x0000004827287210 */ /* 0x000fc40007fbe0ff */
[----:B------:R-:W2:Y:S01]  /*10280*/  LDC R14, c[0x0][0x278] ;  /* 0x00009e00ff0e7b82 */ /* 0x000ea20000000800 */
[----:B-1----:R-:W-:Y:S01]  /*10290*/  IMAD R45, R18, 0xc4, RZ ;  /* 0x000000c4122d7824 */ /* 0x002fe200078e02ff */
[-C--:B------:R-:W-:Y:S02]  /*102a0*/  LEA.HI.X.SX32 R39, R79, R73.reuse, 0x1, P4 ;  /* 0x000000494f277211 */ /* 0x080fe400020f0eff */
[-C--:B------:R-:W-:Y:S02]  /*102b0*/  LEA.HI.X.SX32 R41, R41, R73.reuse, 0x1, P5 ;  /* 0x0000004929297211 */ /* 0x080fe400028f0eff */
[----:B----4-:R-:W-:Y:S01]  /*102c0*/  IADD3 R42, P6, R45, R72, RZ ;  /* 0x000000482d2a7210 */ /* 0x010fe20007fde0ff */
[----:B------:R1:W-:Y:S01]  /*102d0*/  STG.E.U16 desc[UR6][R38.64], R60 ;  /* 0x0000003c26007986 */ /* 0x0003e2000c101506 */
[----:B------:R-:W4:Y:S01]  /*102e0*/  LDC R16, c[0x0][0x278] ;  /* 0x00009e00ff107b82 */ /* 0x000f220000000800 */
[----:B---3--:R-:W-:Y:S01]  /*102f0*/  IMAD R45, R10, 0xc6, RZ ;  /* 0x000000c60a2d7824 */ /* 0x008fe200078e02ff */
[----:B------:R-:W-:Y:S01]  /*10300*/  LEA.HI.X.SX32 R43, R81, R73, 0x1, P6 ;  /* 0x00000049512b7211 */ /* 0x000fe200030f0eff */
[----:B------:R3:W-:Y:S01]  /*10310*/  STG.E.U16 desc[UR6][R40.64], R20 ;  /* 0x0000001428007986 */ /* 0x0007e2000c101506 */
[----:B0-----:R-:W-:Y:S01]  /*10320*/  IMAD R37, R75, 0x63, RZ ;  /* 0x000000634b257824 */ /* 0x001fe200078e02ff */
[----:B------:R-:W-:-:S02]  /*10330*/  PRMT R24, R63, 0x7632, R24 ;  /* 0x000076323f187816 */ /* 0x000fc40000000018 */
[-C--:B------:R-:W-:Y:S01]  /*10340*/  IADD3 R36, P5, R45, R72.reuse, RZ ;  /* 0x000000482d247210 */ /* 0x080fe20007fbe0ff */
[----:B------:R-:W0:Y:S01]  /*10350*/  LDC R4, c[0x0][0x278] ;  /* 0x00009e00ff047b82 */ /* 0x000e220000000800 */
[----:B------:R4:W-:Y:S02]  /*10360*/  STG.E.U16 desc[UR6][R42.64], R61 ;  /* 0x0000003d2a007986 */ /* 0x0009e4000c101506 */
[----:B------:R-:W-:Y:S01]  /*10370*/  LEA.HI.X.SX32 R37, R37, R73, 0x1, P5 ;  /* 0x0000004925257211 */ /* 0x000fe200028f0eff */
[----:B-1----:R-:W-:Y:S02]  /*10380*/  IMAD R39, R75, 0x65, RZ ;  /* 0x000000654b277824 */ /* 0x002fe400078e02ff */
[----:B---3--:R-:W-:Y:S02]  /*10390*/  IMAD R41, R2, 0xca, RZ ;  /* 0x000000ca02297824 */ /* 0x008fe400078e02ff */
[----:B------:R-:W1:Y:S01]  /*103a0*/  LDC R12, c[0x0][0x278] ;  /* 0x00009e00ff0c7b82 */ /* 0x000e620000000800 */
[----:B--2---:R-:W-:Y:S01]  /*103b0*/  IMAD R47, R14, 0xc8, RZ ;  /* 0x000000c80e2f7824 */ /* 0x004fe200078e02ff */
[----:B------:R-:W-:Y:S01]  /*103c0*/  PRMT R20, R62, 0x7632, R20 ;  /* 0x000076323e147816 */ /* 0x000fe20000000014 */
[----:B------:R2:W-:Y:S01]  /*103d0*/  STG.E.U16 desc[UR6][R36.64], R22 ;  /* 0x0000001624007986 */ /* 0x0005e2000c101506 */
[----:B------:R-:W-:-:S02]  /*103e0*/  IADD3 R38, P5, R41, R72, RZ ;  /* 0x0000004829267210 */ /* 0x000fc40007fbe0ff */
[-C--:B------:R-:W-:Y:S02]  /*103f0*/  IADD3 R26, P4, R47, R72.reuse, RZ ;  /* 0x000000482f1a7210 */ /* 0x080fe40007f9e0ff */
[----:B------:R-:W3:Y:S01]  /*10400*/  LDC R10, c[0x0][0x278] ;  /* 0x00009e00ff0a7b82 */ /* 0x000ee20000000800 */
[----:B----4-:R-:W-:Y:S01]  /*10410*/  IMAD R43, R16, 0xcc, RZ ;  /* 0x000000cc102b7824 */ /* 0x010fe200078e02ff */
[-C--:B------:R-:W-:Y:S02]  /*10420*/  LEA.HI.X.SX32 R27, R27, R73.reuse, 0x1, P4 ;  /* 0x000000491b1b7211 */ /* 0x080fe400020f0eff */
[-C--:B------:R-:W-:Y:S02]  /*10430*/  LEA.HI.X.SX32 R39, R39, R73.reuse, 0x1, P5 ;  /* 0x0000004927277211 */ /* 0x080fe400028f0eff */
[----:B------:R-:W-:Y:S01]  /*10440*/  IADD3 R34, P6, R43, R72, RZ ;  /* 0x000000482b227210 */ /* 0x000fe20007fde0ff */
[----:B------:R4:W-:Y:S01]  /*10450*/  STG.E.U16 desc[UR6][R26.64], R62 ;  /* 0x0000003e1a007986 */ /* 0x0009e2000c101506 */
[----:B------:R-:W3:Y:S01]  /*10460*/  LDC R18, c[0x0][0x278] ;  /* 0x00009e00ff127b82 */ /* 0x000ee20000000800 */
[----:B0-----:R-:W-:Y:S01]  /*10470*/  IMAD R41, R4, 0xce, RZ ;  /* 0x000000ce04297824 */ /* 0x001fe200078e02ff */
[----:B------:R-:W-:Y:S01]  /*10480*/  LEA.HI.X.SX32 R35, R35, R73, 0x1, P6 ;  /* 0x0000004923237211 */ /* 0x000fe200030f0eff */
[----:B------:R3:W-:Y:S01]  /*10490*/  STG.E.U16 desc[UR6][R38.64], R20 ;  /* 0x0000001426007986 */ /* 0x0007e2000c101506 */
[----:B--2---:R-:W-:Y:S01]  /*104a0*/  IMAD R37, R75, 0x67, RZ ;  /* 0x000000674b257824 */ /* 0x004fe200078e02ff */
[----:B------:R-:W-:-:S02]  /*104b0*/  PRMT R22, R65, 0x7632, R22 ;  /* 0x0000763241167816 */ /* 0x000fc40000000016 */
[----:B------:R0:W-:Y:S01]  /*104c0*/  STG.E.U16 desc[UR6][R34.64], R63 ;  /* 0x0000003f22007986 */ /* 0x0001e2000c101506 */
[----:B------:R-:W2:Y:S01]  /*104d0*/  LDC R2, c[0x0][0x278] ;  /* 0x00009e00ff027b82 */ /* 0x000ea20000000800 */
[----:B-1----:R-:W-:Y:S01]  /*104e0*/  IMAD R43, R12, 0xd0, RZ ;  /* 0x000000d00c2b7824 */ /* 0x002fe200078e02ff */
[----:B----4-:R-:W-:-:S04]  /*104f0*/  IADD3 R26, P5, R41, R72, RZ ;  /* 0x00000048291a7210 */ /* 0x010fc80007fbe0ff */
[-C--:B------:R-:W-:Y:S02]  /*10500*/  IADD3 R28, P4, R43, R72.reuse, RZ ;  /* 0x000000482b1c7210 */ /* 0x080fe40007f9e0ff */
[----:B------:R-:W1:Y:S01]  /*10510*/  LDC R14, c[0x0][0x278] ;  /* 0x00009e00ff0e7b82 */ /* 0x000e620000000800 */
[----:B---3--:R-:W-:Y:S01]  /*10520*/  IMAD R39, R10, 0xd2, RZ ;  /* 0x000000d20a277824 */ /* 0x008fe200078e02ff */
[-C--:B------:R-:W-:Y:S01]  /*10530*/  LEA.HI.X.SX32 R27, R37, R73.reuse, 0x1, P5 ;  /* 0x00000049251b7211 */ /* 0x080fe200028f0eff */
[----:B0-----:R-:W-:Y:S01]  /*10540*/  IMAD R35, R75, 0x69, RZ ;  /* 0x000000694b237824 */ /* 0x001fe200078e02ff */
[-C--:B------:R-:W-:Y:S02]  /*10550*/  LEA.HI.X.SX32 R29, R29, R73.reuse, 0x1, P4 ;  /* 0x000000491d1d7211 */ /* 0x080fe400020f0eff */
[----:B------:R-:W-:Y:S01]  /*10560*/  IADD3 R34, P5, R39, R72, RZ ;  /* 0x0000004827227210 */ /* 0x000fe20007fbe0ff */
        /* <DEDUP_REMOVED lines=8> */
[----:B--2---:R-:W-:Y:S01]  /*105f0*/  IMAD R37, R2, 0xd6, RZ ;  /* 0x000000d602257824 */ /* 0x004fe200078e02ff */
[----:B------:R-:W-:Y:S01]  /*10600*/  LEA.HI.X.SX32 R31, R31, R73, 0x1, P6 ;  /* 0x000000491f1f7211 */ /* 0x000fe200030f0eff */
[----:B------:R3:W-:Y:S01]  /*10610*/  STG.E.U16 desc[UR6][R34.64], R18 ;  /* 0x0000001222007986 */ /* 0x0007e2000c101506 */
[----:B0-----:R-:W-:Y:S01]  /*10620*/  IMAD R27, R75, 0x6b, RZ ;  /* 0x0000006b4b1b7824 */ /* 0x001fe200078e02ff */
[----:B------:R-:W-:Y:S02]  /*10630*/  PRMT R24, R66, 0x7632, R24 ;  /* 0x0000763242187816 */ /* 0x000fe40000000018 */
[----:B------:R0:W-:Y:S01]  /*10640*/  STG.E.U16 desc[UR6][R30.64], R65 ;  /* 0x000000411e007986 */ /* 0x0001e2000c101506 */
[----:B------:R-:W2:Y:S01]  /*10650*/  LDC R10, c[0x0][0x278] ;  /* 0x00009e00ff0a7b82 */ /* 0x000ea20000000800 */
[----:B-1----:R-:W-:Y:S01]  /*10660*/  IMAD R39, R14, 0xd8, RZ ;  /* 0x000000d80e277824 */ /* 0x002fe200078e02ff */
[----:B------:R-:W-:Y:S01]  /*10670*/  IADD3 R26, P5, R37, R72, RZ ;  /* 0x00000048251a7210 */ /* 0x000fe20007fbe0ff */
[----:B----4-:R-:W-:-:S03]  /*10680*/  IMAD R29, R75, 0x6d, RZ ;  /* 0x0000006d4b1d7824 */ /* 0x010fc600078e02ff */
[-C--:B------:R-:W-:Y:S02]  /*10690*/  LEA.HI.X.SX32 R27, R27, R73.reuse, 0x1, P5 ;  /* 0x000000491b1b7211 */ /* 0x080fe400028f0eff */
[----:B------:R-:W1:Y:S01]  /*106a0*/  LDC R2, c[0x0][0x278] ;  /* 0x00009e00ff027b82 */ /* 0x000e620000000800 */
[----:B---3--:R-:W-:Y:S01]  /*106b0*/  IMAD R35, R4, 0xda, RZ ;  /* 0x000000da04237824 */ /* 0x008fe200078e02ff */
[-C--:B------:R-:W-:Y:S01]  /*106c0*/  IADD3 R18, P4, R39, R72.reuse, RZ ;  /* 0x0000004827127210 */ /* 0x080fe20007f9e0ff */
[----:B------:R3:W-:Y:S03]  /*106d0*/  STG.E.U16 desc[UR6][R26.64], R22 ;  /* 0x000000161a007986 */ /* 0x0007e6000c101506 */
[----:B------:R-:W-:Y:S02]  /*106e0*/  IADD3 R28, P5, R35, R72, RZ ;  /* 0x00000048231c7210 */ /* 0x000fe40007fbe0ff */
[----:B------:R-:W4:Y:S01]  /*106f0*/  LDC R12, c[0x0][0x278] ;  /* 0x00009e00ff0c7b82 */ /* 0x000f220000000800 */
[----:B0-----:R-:W-:Y:S01]  /*10700*/  IMAD R31, R16, 0xdc, RZ ;  /* 0x000000dc101f7824 */ /* 0x001fe200078e02ff */
[----:B------:R-:W-:-:S02]  /*10710*/  LEA.HI.X.SX32 R19, R19, R73, 0x1, P4 ;  /* 0x0000004913137211 */ /* 0x000fc400020f0eff */
[-C--:B------:R-:W-:Y:S02]  /*10720*/  LEA.HI.X.SX32 R29, R29, R73.reuse, 0x1, P5 ;  /* 0x000000491d1d7211 */ /* 0x080fe400028f0eff */
[-C--:B------:R-:W-:Y:S01]  /*10730*/  IADD3 R30, P6, R31, R72.reuse, RZ ;  /* 0x000000481f1e7210 */ /* 0x080fe20007fde0ff */
[----:B------:R0:W-:Y:S01]  /*10740*/  STG.E.U16 desc[UR6][R18.64], R66 ;  /* 0x0000004212007986 */ /* 0x0001e2000c101506 */
[----:B------:R-:W4:Y:S01]  /*10750*/  LDC R20, c[0x0][0x278] ;  /* 0x00009e00ff147b82 */ /* 0x000f220000000800 */
[----:B---3--:R-:W-:Y:S01]  /*10760*/  IMAD R27, R75, 0x6f, RZ ;  /* 0x0000006f4b1b7824 */ /* 0x008fe200078e02ff */
[----:B------:R-:W-:Y:S01]  /*10770*/  LEA.HI.X.SX32 R31, R33, R73, 0x1, P6 ;  /* 0x00000049211f7211 */ /* 0x000fe200030f0eff */
[----:B--2---:R-:W-:Y:S01]  /*10780*/  IMAD R33, R10, 0xde, RZ ;  /* 0x000000de0a217824 */ /* 0x004fe200078e02ff */
[----:B------:R1:W-:Y:S04]  /*10790*/  STG.E.U16 desc[UR6][R28.64], R24 ;  /* 0x000000181c007986 */ /* 0x0003e8000c101506 */
[----:B------:R-:W2:Y:S01]  /*107a0*/  LDC R4, c[0x0][0x278] ;  /* 0x00009e00ff047b82 */ /* 0x000ea20000000800 */
[----:B------:R-:W-:Y:S01]  /*107b0*/  STG.E.U16 desc[UR6][R30.64], R67 ;  /* 0x000000431e007986 */ /* 0x000fe2000c101506 */
[----:B0-----:R-:W-:-:S04]  /*107c0*/  IADD3 R18, P5, R33, R72, RZ ;  /* 0x0000004821127210 */ /* 0x001fc80007fbe0ff */
[----:B------:R-:W-:Y:S02]  /*107d0*/  LEA.HI.X.SX32 R19, R27, R73, 0x1, P5 ;  /* 0x000000491b137211 */ /* 0x000fe400028f0eff */
[----:B------:R-:W0:Y:S01]  /*107e0*/  LDC R14, c[0x0][0x278] ;  /* 0x00009e00ff0e7b82 */ /* 0x000e220000000800 */
[----:B-1----:R-:W-:Y:S02]  /*107f0*/  IMAD R29, R2, 0xe2, RZ ;  /* 0x000000e2021d7824 */ /* 0x002fe400078e02ff */
[----:B----4-:R-:W-:Y:S01]  /*10800*/  IMAD R35, R12, 0xe0, RZ ;  /* 0x000000e00c237824 */ /* 0x010fe200078e02ff */
[----:B------:R1:W-:Y:S01]  /*10810*/  STG.E.U16 desc[UR6][R18.64], R32 ;  /* 0x0000002012007986 */ /* 0x0003e2000c101506 */
[----:B------:R-:W-:Y:S01]  /*10820*/  IMAD R27, R75, 0x71, RZ ;  /* 0x000000714b1b7824 */ /* 0x000fe200078e02ff */
[-C--:B------:R-:W-:Y:S02]  /*10830*/  IADD3 R26, P5, R29, R72.reuse, RZ ;  /* 0x000000481d1a7210 */ /* 0x080fe40007fbe0ff */
[----:B------:R-:W3:Y:S01]  /*10840*/  LDC R16, c[0x0][0x278] ;  /* 0x00009e00ff107b82 */ /* 0x000ee20000000800 */
[----:B------:R-:W-:Y:S01]  /*10850*/  IMAD R33, R20, 0xe4, RZ ;  /* 0x000000e414217824 */ /* 0x000fe200078e02ff */
[----:B------:R-:W-:-:S02]  /*10860*/  IADD3 R22, P4, R35, R72, RZ ;  /* 0x0000004823167210 */ /* 0x000fc40007f9e0ff */
[-C--:B------:R-:W-:Y:S02]  /*10870*/  LEA.HI.X.SX32 R27, R27, R73.reuse, 0x1, P5 ;  /* 0x000000491b1b7211 */ /* 0x080fe400028f0eff */
[-C--:B------:R-:W-:Y:S02]  /*10880*/  IADD3 R24, P6, R33, R72.reuse, RZ ;  /* 0x0000004821187210 */ /* 0x080fe40007fde0ff */
[----:B------:R-:W4:Y:S01]  /*10890*/  LDC R10, c[0x0][0x278] ;  /* 0x00009e00ff0a7b82 */ /* 0x000f220000000800 */
[----:B--2---:R-:W-:Y:S01]  /*108a0*/  IMAD R29, R4, 0xe6, RZ ;  /* 0x000000e6041d7824 */ /* 0x004fe200078e02ff */
[-C--:B------:R-:W-:Y:S01]  /*108b0*/  LEA.HI.X.SX32 R23, R23, R73.reuse, 0x1, P4 ;  /* 0x0000004917177211 */ /* 0x080fe200020f0eff */
[----:B-1----:R-:W-:Y:S01]  /*108c0*/  IMAD R19, R75, 0x73, RZ ;  /* 0x000000734b137824 */ /* 0x002fe200078e02ff */
[----:B------:R-:W-:Y:S02]  /*108d0*/  PRMT R20, R68, 0x7632, R20 ;  /* 0x0000763244147816 */ /* 0x000fe40000000014 */
[----:B------:R-:W-:Y:S01]  /*108e0*/  LEA.HI.X.SX32 R25, R25, R73, 0x1, P6 ;  /* 0x0000004919197211 */ /* 0x000fe200030f0eff */
[----:B------:R1:W-:Y:S01]  /*108f0*/  STG.E.U16 desc[UR6][R22.64], R68 ;  /* 0x0000004416007986 */ /* 0x0003e2000c101506 */
[----:B------:R-:W2:Y:S01]  /*10900*/  LDC R2, c[0x0][0x278] ;  /* 0x00009e00ff027b82 */ /* 0x000ea20000000800 */
[----:B0-----:R-:W-:Y:S01]  /*10910*/  IMAD R31, R14, 0xe8, RZ ;  /* 0x000000e80e1f7824 */ /* 0x001fe200078e02ff */
[----:B------:R-:W-:Y:S01]  /*10920*/  IADD3 R18, P5, R29, R72, RZ ;  /* 0x000000481d127210 */ /* 0x000fe20007fbe0ff */
[----:B------:R0:W-:Y:S01]  /*10930*/  STG.E.U16 desc[UR6][R26.64], R20 ;  /* 0x000000141a007986 */ /* 0x0001e2000c101506 */
[----:B------:R-:W-:-:S02]  /*10940*/  PRMT R14, R70, 0x7632, R14 ;  /* 0x00007632460e7816 */ /* 0x000fc4000000000e */
[----:B------:R-:W-:Y:S01]  /*10950*/  LEA.HI.X.SX32 R19, R19, R73, 0x1, P5 ;  /* 0x0000004913137211 */ /* 0x000fe200028f0eff */
[----:B------:R3:W-:Y:S01]  /*10960*/  STG.E.U16 desc[UR6][R24.64], R69 ;  /* 0x0000004518007986 */ /* 0x0007e2000c101506 */
[----:B------:R-:W2:Y:S01]  /*10970*/  LDC R4, c[0x0][0x278] ;  /* 0x00009e00ff047b82 */ /* 0x000ea20000000800 */
[----:B-1----:R-:W-:Y:S01]  /*10980*/  IMAD R23, R75, 0x75, RZ ;  /* 0x000000754b177824 */ /* 0x002fe200078e02ff */
[----:B0-----:R-:W-:-:S06]  /*10990*/  PRMT R27, R69, 0x7632, R27 ;  /* 0x00007632451b7816 */ /* 0x001fcc000000001b */
[----:B------:R-:W0:Y:S01]  /*109a0*/  LDC R12, c[0x0][0x278] ;  /* 0x00009e00ff0c7b82 */ /* 0x000e220000000800 */
[----:B----4-:R-:W-:Y:S01]  /*109b0*/  IMAD R33, R10, 0xea, RZ ;  /* 0x000000ea0a217824 */ /* 0x010fe200078e02ff */
[-C--:B------:R-:W-:Y:S01]  /*109c0*/  IADD3 R10, P4, R31, R72.reuse, RZ ;  /* 0x000000481f0a7210 */ /* 0x080fe20007f9e0ff */
[----:B---3--:R-:W-:Y:S01]  /*109d0*/  IMAD R25, R16, 0xec, RZ ;  /* 0x000000ec10197824 */ /* 0x008fe200078e02ff */
[----:B------:R1:W-:Y:S01]  /*109e0*/  STG.E.U16 desc[UR6][R18.64], R27 ;  /* 0x0000001b12007986 */ /* 0x0003e2000c101506 */
[----:B------:R-:W-:Y:S02]  /*109f0*/  PRMT R26, R71, 0x7632, R26 ;  /* 0x00007632471a7816 */ /* 0x000fe4000000001a */
[-C--:B------:R-:W-:Y:S01]  /*10a00*/  IADD3 R22, P5, R33, R72.reuse, RZ ;  /* 0x0000004821167210 */ /* 0x080fe20007fbe0ff */
[----:B------:R-:W3:Y:S01]  /*10a10*/  LDC R28, c[0x0][0x278] ;  /* 0x00009e00ff1c7b82 */ /* 0x000ee20000000800 */
[----:B------:R-:W-:Y:S01]  /*10a20*/  IADD3 R20, P6, R25, R72, RZ ;  /* 0x0000004819147210 */ /* 0x000fe20007fde0ff */
[----:B--2---:R-:W-:Y:S01]  /*10a30*/  IMAD R25, R2, 0xee, RZ ;  /* 0x000000ee02197824 */ /* 0x004fe200078e02ff */
[----:B------:R-:W-:-:S02]  /*10a40*/  LEA.HI.X.SX32 R11, R11, R73, 0x1, P4 ;  /* 0x000000490b0b7211 */ /* 0x000fc400020f0eff */
[-C--:B------:R-:W-:Y:S02]  /*10a50*/  LEA.HI.X.SX32 R23, R23, R73.reuse, 0x1, P5 ;  /* 0x0000004917177211 */ /* 0x080fe400028f0eff */
[-C--:B------:R-:W-:Y:S01]  /*10a60*/  LEA.HI.X.SX32 R21, R21, R73.reuse, 0x1, P6 ;  /* 0x0000004915157211 */ /* 0x080fe200030f0eff */
[----:B------:R-:W2:Y:S01]  /*10a70*/  LDC R16, c[0x0][0x278] ;  /* 0x00009e00ff107b82 */ /* 0x000ea20000000800 */
[----:B------:R4:W-:Y:S01]  /*10a80*/  STG.E.U16 desc[UR6][R10.64], R70 ;  /* 0x000000460a007986 */ /* 0x0009e2000c101506 */
[----:B-1----:R-:W-:Y:S01]  /*10a90*/  IADD3 R18, P4, R25, R72, RZ ;  /* 0x0000004819127210 */ /* 0x002fe20007f9e0ff */
[----:B------:R-:W-:Y:S02]  /*10aa0*/  IMAD R19, R75, 0x77, RZ ;  /* 0x000000774b137824 */ /* 0x000fe400078e02ff */
[----:B------:R1:W-:Y:S03]  /*10ab0*/  STG.E.U16 desc[UR6][R22.64], R14 ;  /* 0x0000000e16007986 */ /* 0x0003e6000c101506 */
[----:B------:R-:W2:Y:S01]  /*10ac0*/  LDC R2, c[0x0][0x278] ;  /* 0x00009e00ff027b82 */ /* 0x000ea20000000800 */
[----:B0-----:R-:W-:Y:S01]  /*10ad0*/  IMAD R27, R12, 0xf0, RZ ;  /* 0x000000f00c1b7824 */ /* 0x001fe200078e02ff */
[----:B------:R0:W-:Y:S01]  /*10ae0*/  STG.E.U16 desc[UR6][R20.64], R71 ;  /* 0x0000004714007986 */ /* 0x0001e2000c101506 */
[----:B------:R-:W-:-:S03]  /*10af0*/  LEA.HI.X.SX32 R19, R19, R73, 0x1, P4 ;  /* 0x0000004913137211 */ /* 0x000fc600020f0eff */
[-C--:B----4-:R-:W-:Y:S02]  /*10b00*/  IADD3 R10, P5, R27, R72.reuse, RZ ;  /* 0x000000481b0a7210 */ /* 0x090fe40007fbe0ff */
[----:B------:R-:W4:Y:S01]  /*10b10*/  LDC R24, c[0x0][0x278] ;  /* 0x00009e00ff187b82 */ /* 0x000f220000000800 */
[----:B-1----:R-:W-:Y:S01]  /*10b20*/  IMAD R23, R4, 0xf4, RZ ;  /* 0x000000f404177824 */ /* 0x002fe200078e02ff */
[----:B------:R1:W-:Y:S01]  /*10b30*/  STG.E.U16 desc[UR6][R18.64], R26 ;  /* 0x0000001a12007986 */ /* 0x0003e2000c101506 */
[----:B---3--:R-:W-:Y:S02]  /*10b40*/  IMAD R11, R28, 0xf2, RZ ;  /* 0x000000f21c0b7824 */ /* 0x008fe400078e02ff */
[----:B0-----:R-:W-:Y:S01]  /*10b50*/  IMAD R21, R75, 0x79, RZ ;  /* 0x000000794b157824 */ /* 0x001fe200078e02ff */
[----:B------:R-:W-:Y:S02]  /*10b60*/  PRMT R20, R88, 0x7632, R20 ;  /* 0x0000763258147816 */ /* 0x000fe40000000014 */
[----:B------:R-:W0:Y:S01]  /*10b70*/  LDC R25, c[0x0][0x278] ;  /* 0x00009e00ff197b82 */ /* 0x000e220000000800 */
[----:B------:R-:W-:-:S02]  /*10b80*/  IADD3 R14, P4, R11, R72, RZ ;  /* 0x000000480b0e7210 */ /* 0x000fc40007f9e0ff */
[-C--:B------:R-:W-:Y:S02]  /*10b90*/  LEA.HI.X.SX32 R11, R15, R73.reuse, 0x1, P5 ;  /* 0x000000490f0b7211 */ /* 0x080fe400028f0eff */
[-C--:B------:R-:W-:Y:S01]  /*10ba0*/  IADD3 R12, P5, R23, R72.reuse, RZ ;  /* 0x00000048170c7210 */ /* 0x080fe20007fbe0ff */
[----:B-1----:R-:W-:Y:S01]  /*10bb0*/  IMAD R19, R75, 0x7b, RZ ;  /* 0x0000007b4b137824 */ /* 0x002fe200078e02ff */
[-C--:B------:R-:W-:Y:S01]  /*10bc0*/  LEA.HI.X.SX32 R15, R21, R73.reuse, 0x1, P4 ;  /* 0x00000049150f7211 */ /* 0x080fe200020f0eff */
[----:B------:R-:W1:Y:S01]  /*10bd0*/  LDC R4, c[0x0][0x278] ;  /* 0x00009e00ff047b82 */ /* 0x000e620000000800 */
[----:B--2---:R-:W-:Y:S01]  /*10be0*/  IMAD R21, R16, 0xf6, RZ ;  /* 0x000000f610157824 */ /* 0x004fe200078e02ff */
[----:B------:R2:W-:Y:S01]  /*10bf0*/  STG.E.U16 desc[UR6][R10.64], R88 ;  /* 0x000000580a007986 */ /* 0x0005e2000c101506 */
[----:B------:R-:W-:Y:S01]  /*10c00*/  IMAD R23, R2, 0xf8, RZ ;  /* 0x000000f802177824 */ /* 0x000fe200078e02ff */
[-C--:B------:R-:W-:Y:S02]  /*10c10*/  LEA.HI.X.SX32 R13, R13, R73.reuse, 0x1, P5 ;  /* 0x000000490d0d7211 */ /* 0x080fe400028f0eff */
[-C--:B------:R-:W-:Y:S01]  /*10c20*/  IADD3 R18, P4, R21, R72.reuse, RZ ;  /* 0x0000004815127210 */ /* 0x080fe20007f9e0ff */
[----:B------:R3:W-:Y:S01]  /*10c30*/  STG.E.U16 desc[UR6][R14.64], R20 ;  /* 0x000000140e007986 */ /* 0x0007e2000c101506 */
[----:B----4-:R-:W-:Y:S01]  /*10c40*/  IMAD R27, R24, 0xfa, RZ ;  /* 0x000000fa181b7824 */ /* 0x010fe200078e02ff */
[----:B------:R-:W-:Y:S01]  /*10c50*/  PRMT R2, R89, 0x7632, R2 ;  /* 0x0000763259027816 */ /* 0x000fe20000000002 */
[----:B------:R-:W-:Y:S01]  /*10c60*/  IMAD R21, R75, 0x7d, RZ ;  /* 0x0000007d4b157824 */ /* 0x000fe200078e02ff */
[-C--:B------:R-:W-:Y:S01]  /*10c70*/  LEA.HI.X.SX32 R19, R19, R73.reuse, 0x1, P4 ;  /* 0x0000004913137211 */ /* 0x080fe200020f0eff */
[----:B------:R4:W-:Y:S01]  /*10c80*/  STG.E.U16 desc[UR6][R12.64], R89 ;  /* 0x000000590c007986 */ /* 0x0009e2000c101506 */
[----:B------:R-:W-:Y:S01]  /*10c90*/  IMAD R75, R75, 0x7f, RZ ;  /* 0x0000007f4b4b7824 */ /* 0x000fe200078e02ff */
[----:B--2---:R-:W-:Y:S01]  /*10ca0*/  IADD3 R10, P5, R23, R72, RZ ;  /* 0x00000048170a7210 */ /* 0x004fe20007fbe0ff */
[----:B0-----:R-:W-:Y:S01]  /*10cb0*/  IMAD R25, R25, 0xfc, RZ ;  /* 0x000000fc19197824 */ /* 0x001fe200078e02ff */
[----:B------:R0:W-:Y:S02]  /*10cc0*/  STG.E.U16 desc[UR6][R18.64], R2 ;  /* 0x0000000212007986 */ /* 0x0001e4000c101506 */
[----:B------:R-:W-:-:S02]  /*10cd0*/  LEA.HI.X.SX32 R11, R9, R73, 0x1, P5 ;  /* 0x00000049090b7211 */ /* 0x000fc400028f0eff */
[----:B---3--:R-:W-:-:S03]  /*10ce0*/  IADD3 R14, P4, R27, R72, RZ ;  /* 0x000000481b0e7210 */ /* 0x008fc60007f9e0ff */
[----:B------:R2:W-:Y:S01]  /*10cf0*/  STG.E.U16 desc[UR6][R10.64], R90 ;  /* 0x0000005a0a007986 */ /* 0x0005e2000c101506 */
[----:B-1----:R-:W-:Y:S01]  /*10d00*/  IMAD R9, R4, 0xfe, RZ ;  /* 0x000000fe04097824 */ /* 0x002fe200078e02ff */
[-C--:B----4-:R-:W-:Y:S01]  /*10d10*/  IADD3 R12, P5, R25, R72.reuse, RZ ;  /* 0x00000048190c7210 */ /* 0x090fe20007fbe0ff */
[----:B------:R-:W-:Y:S01]  /*10d20*/  FFMA R4, R86, 0.69314718246459960938, R5 ;  /* 0x3f31721856047823 */ /* 0x000fe20000000005 */
[-C--:B------:R-:W-:Y:S02]  /*10d30*/  LEA.HI.X.SX32 R15, R21, R73.reuse, 0x1, P4 ;  /* 0x00000049150f7211 */ /* 0x080fe400020f0eff */
[----:B------:R-:W-:Y:S02]  /*10d40*/  IADD3 R16, P4, R9, R72, RZ ;  /* 0x0000004809107210 */ /* 0x000fe40007f9e0ff */
[----:B0-----:R-:W-:Y:S02]  /*10d50*/  PRMT R19, R90, 0x7632, R19 ;  /* 0x000076325a137816 */ /* 0x001fe40000000013 */
[----:B------:R-:W-:-:S02]  /*10d60*/  LEA.HI.X.SX32 R13, R17, R73, 0x1, P5 ;  /* 0x00000049110d7211 */ /* 0x000fc400028f0eff */
[----:B--2---:R-:W-:Y:S01]  /*10d70*/  PRMT R11, R91, 0x7632, R11 ;  /* 0x000076325b0b7816 */ /* 0x004fe2000000000b */
[----:B------:R-:W-:Y:S01]  /*10d80*/  STG.E.U16 desc[UR6][R14.64], R19 ;  /* 0x000000130e007986 */ /* 0x000fe2000c101506 */
[----:B------:R-:W-:Y:S02]  /*10d90*/  LEA.HI.X.SX32 R17, R75, R73, 0x1, P4 ;  /* 0x000000494b117211 */ /* 0x000fe400020f0eff */
[----:B------:R-:W-:Y:S01]  /*10da0*/  FSEL R2, R83, -INF , P1 ;  /* 0xff80000053027808 */ /* 0x000fe20000800000 */
[----:B------:R-:W-:Y:S01]  /*10db0*/  STG.E.U16 desc[UR6][R12.64], R91 ;  /* 0x0000005b0c007986 */ /* 0x000fe2000c101506 */
[----:B------:R-:W-:-:S03]  /*10dc0*/  FSEL R9, R82, -INF , P2 ;  /* 0xff80000052097808 */ /* 0x000fc60001000000 */
[----:B------:R-:W-:Y:S01]  /*10dd0*/  STG.E.U16 desc[UR6][R16.64], R11 ;  /* 0x0000000b10007986 */ /* 0x000fe2000c101506 */
[----:B------:R-:W-:Y:S01]  /*10de0*/  FFMA R86, R2, 0.69314718246459960938, R7 ;  /* 0x3f31721802567823 */ /* 0x000fe20000000007 */
[----:B------:R-:W-:Y:S01]  /*10df0*/  FFMA R5, R9, 0.69314718246459960938, R8 ;  /* 0x3f31721809057823 */ /* 0x000fe20000000008 */
[----:B------:R-:W-:Y:S01]  /*10e00*/  LOP3.LUT R2, R0, 0xf8, RZ, 0xc0, !PT ;  /* 0x000000f800027812 */ /* 0x000fe200078ec0ff */
[----:B------:R-:W-:Y:S01]  /*10e10*/  BAR.SYNC.DEFER_BLOCKING 0x0 ;  /* 0x0000000000007b1d */ /* 0x000fe20000010000 */
[C---:B------:R-:W-:Y:S01]  /*10e20*/  SHF.L.U32 R7, R216.reuse, 0x2, RZ ;  /* 0x00000002d8077819 */ /* 0x040fe200000006ff */
[----:B------:R-:W-:-:S06]  /*10e30*/  IMAD.HI R0, R216, 0x4, RZ ;  /* 0x00000004d8007827 */ /* 0x000fcc00078e02ff */
[----:B------:R-:W0:Y:S01]  /*10e40*/  LDC.64 R8, c[0x0][0x230] ;  /* 0x00008c00ff087b82 */ /* 0x000e220000000a00 */
[----:B------:R0:W-:Y:S04]  /*10e50*/  STS.64 [R2+UR4], R4 ;  /* 0x0000000402007988 */ /* 0x0001e80008000a04 */
[----:B------:R-:W-:Y:S01]  /*10e60*/  STS.64 [R2+UR4+0x100], R86 ;  /* 0x0001005602007988 */ /* 0x000fe20008000a04 */
[----:B------:R-:W-:Y:S02]  /*10e70*/  USHF.L.U32 UR4, UR8, 0x2, URZ ;  /* 0x0000000208047899 */ /* 0x000fe4000800063f */
[----:B------:R-:W-:Y:S01]  /*10e80*/  UIMAD.WIDE UR8, UR8, 0x4, URZ ;  /* 0x00000004080878a5 */ /* 0x000fe2000f8e023f */
[----:B------:R-:W-:Y:S03]  /*10e90*/  BAR.SYNC.DEFER_BLOCKING 0x0 ;  /* 0x0000000000007b1d */ /* 0x000fe60000010000 */
[----:B0-----:R-:W-:-:S04]  /*10ea0*/  IADD3 R4, P0, P1, R7, UR4, R8 ;  /* 0x0000000407047c10 */ /* 0x001fc8000f91e008 */
[----:B------:R-:W-:Y:S01]  /*10eb0*/  IADD3.X R5, R0, UR9, R9, P0, P1 ;  /* 0x0000000900057c10 */ /* 0x000fe200087e2409 */
[----:B------:R-:W0:Y:S04]  /*10ec0*/  LDS R3, [R3] ;  /* 0x0000000003037984 */ /* 0x000e280000000800 */
[----:B0-----:R-:W-:Y:S01]  /*10ed0*/  STG.E desc[UR6][R4.64], R3 ;  /* 0x0000000304007986 */ /* 0x001fe2000c101906 */
[----:B------:R-:W-:Y:S05]  /*10ee0*/  EXIT ;  /* 0x000000000000794d */ /* 0x000fea0003800000 */
.L_x_2:
[----:B------:R-:W-:-:S00]  /*10ef0*/  BRA `(.L_x_2) ;  /* 0xfffffffc00fc7947 */ /* 0x000fc0000383ffff */
[----:B------:R-:W-:-:S00]  /*10f00*/  NOP ;  /* 0x0000000000007918 */ /* 0x000fc00000000000 */
[----:B------:R-:W-:-:S00]  /*10f10*/  NOP ;  /* 0x0000000000007918 */ /* 0x000fc00000000000 */
[----:B------:R-:W-:-:S00]  /*10f20*/  NOP ;  /* 0x0000000000007918 */ /* 0x000fc00000000000 */
[----:B------:R-:W-:-:S00]  /*10f30*/  NOP ;  /* 0x0000000000007918 */ /* 0x000fc00000000000 */
[----:B------:R-:W-:-:S00]  /*10f40*/  NOP ;  /* 0x0000000000007918 */ /* 0x000fc00000000000 */
[----:B------:R-:W-:-:S00]  /*10f50*/  NOP ;  /* 0x0000000000007918 */ /* 0x000fc00000000000 */
[----:B------:R-:W-:-:S00]  /*10f60*/  NOP ;  /* 0x0000000000007918 */ /* 0x000fc00000000000 */
[----:B------:R-:W-:-:S00]  /*10f70*/  NOP ;  /* 0x0000000000007918 */ /* 0x000fc00000000000 */
.L_x_3:


//--------------------- .nv.global.init           --------------------------
	.section	.nv.global.init,"aw",@progbits
.nv.global.init:
	.type		_$_str,@object
	.size		_$_str,(.L_0 - _$_str)
_$_str:
        /*0000*/ 	.byte	0x5f, 0x5f, 0x43, 0x55, 0x44, 0x41, 0x5f, 0x46, 0x54, 0x5a, 0x00
.L_0:


//--------------------- .nv.shared.attn_fwd       --------------------------
	.section	.nv.shared.attn_fwd,"aw",@nobits
	.sectionflags	@""
	.align	16
	.zero		1024


//--------------------- .nv.shared.reserved.0     --------------------------
	.section	.nv.shared.reserved.0,"aw",@nobits
	.weak		__nv_reservedSMEM_offset_0_alias
	.size		__nv_reservedSMEM_offset_0_alias, 0, 0
	.other		__nv_reservedSMEM_offset_0_alias,@"STO_CUDA_RESERVED_SHARED STV_DEFAULT"
__nv_reservedSMEM_offset_0_alias:
	.zero		0


//--------------------- .nv.constant0.attn_fwd    --------------------------
	.section	.nv.constant0.attn_fwd,"a",@progbits
	.sectionflags	@""
	.align	4
.nv.constant0.attn_fwd:
	.zero		664


//--------------------- SYMBOLS --------------------------

	.type		.nv.reservedSmem.offset0,@object
	.size		.nv.reservedSmem.offset0,0x4
